//
// Generated by NVIDIA NVVM Compiler
//
// Compiler Build ID: CL-36424714
// Cuda compilation tools, release 13.0, V13.0.88
// Based on NVVM 20.0.0
//

.version 9.0
.target sm_100
.address_size 64

	// .globl	spatial_streaming_dual_mask

.visible .entry spatial_streaming_dual_mask(
	.param .u64 .ptr .align 1 spatial_streaming_dual_mask_param_0,
	.param .u64 .ptr .align 1 spatial_streaming_dual_mask_param_1,
	.param .u64 .ptr .align 1 spatial_streaming_dual_mask_param_2,
	.param .u64 .ptr .align 1 spatial_streaming_dual_mask_param_3,
	.param .u64 .ptr .align 1 spatial_streaming_dual_mask_param_4,
	.param .u64 .ptr .align 1 spatial_streaming_dual_mask_param_5,
	.param .u32 spatial_streaming_dual_mask_param_6,
	.param .u32 spatial_streaming_dual_mask_param_7,
	.param .u32 spatial_streaming_dual_mask_param_8,
	.param .u32 spatial_streaming_dual_mask_param_9,
	.param .f32 spatial_streaming_dual_mask_param_10,
	.param .f32 spatial_streaming_dual_mask_param_11,
	.param .f32 spatial_streaming_dual_mask_param_12,
	.param .f32 spatial_streaming_dual_mask_param_13,
	.param .f32 spatial_streaming_dual_mask_param_14,
	.param .u32 spatial_streaming_dual_mask_param_15
)
{
	.reg .pred 	%p<26>;
	.reg .b16 	%rs<3>;
	.reg .b32 	%r<200>;
	.reg .b32 	%f<82>;
	.reg .b64 	%rd<78>;
	.reg .b64 	%fd<36>;

	ld.param.u64 	%rd7, [spatial_streaming_dual_mask_param_1];
	ld.param.u64 	%rd4, [spatial_streaming_dual_mask_param_3];
	ld.param.u64 	%rd5, [spatial_streaming_dual_mask_param_4];
	ld.param.u64 	%rd6, [spatial_streaming_dual_mask_param_5];
	ld.param.u32 	%r94, [spatial_streaming_dual_mask_param_7];
	ld.param.u32 	%r97, [spatial_streaming_dual_mask_param_8];
	ld.param.u32 	%r96, [spatial_streaming_dual_mask_param_9];
	ld.param.f32 	%f14, [spatial_streaming_dual_mask_param_10];
	ld.param.f32 	%f15, [spatial_streaming_dual_mask_param_11];
	ld.param.f32 	%f16, [spatial_streaming_dual_mask_param_12];
	ld.param.f32 	%f17, [spatial_streaming_dual_mask_param_13];
	ld.param.f32 	%f18, [spatial_streaming_dual_mask_param_14];
	cvta.to.global.u64 	%rd1, %rd7;
	mov.u32 	%r98, %ctaid.x;
	mov.u32 	%r99, %ntid.x;
	mov.u32 	%r100, %tid.x;
	mad.lo.s32 	%r1, %r98, %r99, %r100;
	mov.u32 	%r101, %ctaid.y;
	mov.u32 	%r102, %ntid.y;
	mov.u32 	%r103, %tid.y;
	mad.lo.s32 	%r104, %r101, %r102, %r103;
	mov.u32 	%r3, %ctaid.z;
	setp.ge.s32 	%p2, %r1, %r96;
	setp.ge.s32 	%p3, %r104, %r97;
	or.pred  	%p4, %p2, %p3;
	setp.ge.s32 	%p5, %r3, %r94;
	or.pred  	%p6, %p5, %p4;
	@%p6 bra 	$L__BB0_31;
	cvta.to.global.u64 	%rd8, %rd4;
	shr.u32 	%r105, %r104, 4;
	shr.s32 	%r106, %r1, 31;
	shr.u32 	%r107, %r106, 28;
	add.s32 	%r108, %r1, %r107;
	shr.s32 	%r109, %r108, 4;
	add.s32 	%r110, %r96, 15;
	shr.s32 	%r111, %r110, 31;
	shr.u32 	%r112, %r111, 28;
	add.s32 	%r113, %r110, %r112;
	shr.s32 	%r114, %r113, 4;
	mad.lo.s32 	%r115, %r114, %r105, %r109;
	cvt.s64.s32 	%rd9, %r115;
	add.s64 	%rd10, %rd8, %rd9;
	ld.global.nc.u8 	%rs1, [%rd10];
	cvt.u16.u8 	%rs2, %rs1;
	setp.eq.s16 	%p7, %rs2, 0;
	@%p7 bra 	$L__BB0_31;
	ld.param.u32 	%r167, [spatial_streaming_dual_mask_param_6];
	cvta.to.global.u64 	%rd11, %rd5;
	mul.wide.u32 	%rd12, %r3, 4;
	add.s64 	%rd13, %rd11, %rd12;
	ld.global.nc.f32 	%f19, [%rd13];
	cvta.to.global.u64 	%rd14, %rd6;
	add.s64 	%rd15, %rd14, %rd12;
	ld.global.nc.f32 	%f20, [%rd15];
	cvt.rn.f32.s32 	%f21, %r1;
	fma.rn.f32 	%f22, %f14, %f21, %f17;
	fma.rn.f32 	%f23, %f14, 0f3F000000, %f22;
	cvt.rn.f32.u32 	%f24, %r104;
	fma.rn.f32 	%f25, %f15, %f24, %f18;
	fma.rn.f32 	%f26, %f15, 0f3F000000, %f25;
	fma.rn.f32 	%f1, %f16, %f20, %f23;
	fma.rn.f32 	%f2, %f16, %f19, %f26;
	cvt.rn.f32.s32 	%f27, %r96;
	fma.rn.f32 	%f3, %f14, %f27, %f17;
	cvt.rn.f32.u32 	%f28, %r97;
	fma.rn.f32 	%f4, %f15, %f28, %f18;
	setp.lt.s32 	%p8, %r167, 1;
	mov.f64 	%fd27, 0d0000000000000000;
	@%p8 bra 	$L__BB0_29;
	ld.param.u32 	%r168, [spatial_streaming_dual_mask_param_6];
	setp.lt.f32 	%p9, %f1, %f17;
	setp.ge.f32 	%p10, %f1, %f3;
	or.pred  	%p11, %p9, %p10;
	setp.lt.f32 	%p12, %f2, %f18;
	setp.ge.f32 	%p13, %f2, %f4;
	or.pred  	%p14, %p12, %p13;
	or.pred  	%p1, %p11, %p14;
	sub.f32 	%f29, %f1, %f17;
	div.rn.f32 	%f30, %f29, %f14;
	add.f32 	%f31, %f30, 0fBF000000;
	sub.f32 	%f32, %f2, %f18;
	div.rn.f32 	%f33, %f32, %f15;
	add.f32 	%f34, %f33, 0fBF000000;
	cvt.rmi.f32.f32 	%f35, %f34;
	cvt.rzi.s32.f32 	%r117, %f35;
	cvt.rmi.f32.f32 	%f36, %f31;
	cvt.rzi.s32.f32 	%r118, %f36;
	add.s32 	%r119, %r117, 1;
	add.s32 	%r120, %r118, 1;
	add.s32 	%r121, %r97, -1;
	min.s32 	%r122, %r117, %r121;
	max.s32 	%r4, %r122, 0;
	min.s32 	%r123, %r119, %r121;
	max.s32 	%r5, %r123, 0;
	add.s32 	%r124, %r96, -1;
	min.s32 	%r125, %r118, %r124;
	max.s32 	%r6, %r125, 0;
	min.s32 	%r126, %r120, %r124;
	max.s32 	%r7, %r126, 0;
	sub.f32 	%f37, %f34, %f35;
	sub.f32 	%f38, %f31, %f36;
	mov.f32 	%f39, 0f3F800000;
	sub.f32 	%f40, %f39, %f37;
	sub.f32 	%f41, %f39, %f38;
	mul.f32 	%f5, %f40, %f41;
	mul.f32 	%f6, %f40, %f38;
	mul.f32 	%f7, %f37, %f41;
	mul.f32 	%f8, %f37, %f38;
	setp.lt.u32 	%p15, %r168, 4;
	mov.f64 	%fd27, 0d0000000000000000;
	mov.b32 	%r193, 0;
	@%p15 bra 	$L__BB0_22;
	ld.param.u32 	%r169, [spatial_streaming_dual_mask_param_6];
	and.b32  	%r127, %r169, 2147483644;
	neg.s32 	%r192, %r127;
	add.s32 	%r128, %r3, %r94;
	mul.lo.s32 	%r129, %r97, %r128;
	add.s32 	%r130, %r5, %r129;
	mul.lo.s32 	%r131, %r96, %r130;
	add.s32 	%r191, %r7, %r131;
	add.s32 	%r190, %r6, %r131;
	add.s32 	%r132, %r4, %r129;
	mul.lo.s32 	%r133, %r96, %r132;
	add.s32 	%r189, %r7, %r133;
	add.s32 	%r188, %r6, %r133;
	add.s32 	%r134, %r104, %r129;
	mad.lo.s32 	%r187, %r96, %r134, %r1;
	shl.b32 	%r135, %r94, 1;
	add.s32 	%r136, %r3, %r135;
	mul.lo.s32 	%r137, %r97, %r136;
	add.s32 	%r138, %r5, %r137;
	mul.lo.s32 	%r139, %r96, %r138;
	add.s32 	%r186, %r7, %r139;
	add.s32 	%r185, %r6, %r139;
	add.s32 	%r140, %r4, %r137;
	mul.lo.s32 	%r141, %r96, %r140;
	add.s32 	%r184, %r7, %r141;
	add.s32 	%r183, %r6, %r141;
	add.s32 	%r142, %r104, %r137;
	mad.lo.s32 	%r182, %r96, %r142, %r1;
	mad.lo.s32 	%r143, %r94, 3, %r3;
	mul.lo.s32 	%r144, %r97, %r143;
	add.s32 	%r145, %r5, %r144;
	mul.lo.s32 	%r146, %r96, %r145;
	add.s32 	%r181, %r7, %r146;
	add.s32 	%r180, %r6, %r146;
	add.s32 	%r147, %r4, %r144;
	mul.lo.s32 	%r148, %r96, %r147;
	add.s32 	%r179, %r7, %r148;
	add.s32 	%r178, %r6, %r148;
	add.s32 	%r149, %r104, %r144;
	mad.lo.s32 	%r177, %r96, %r149, %r1;
	mul.lo.s32 	%r150, %r3, %r97;
	add.s32 	%r151, %r104, %r150;
	mad.lo.s32 	%r176, %r96, %r151, %r1;
	add.s32 	%r152, %r4, %r150;
	mul.lo.s32 	%r153, %r96, %r152;
	add.s32 	%r175, %r7, %r153;
	add.s32 	%r174, %r6, %r153;
	add.s32 	%r154, %r5, %r150;
	mul.lo.s32 	%r155, %r96, %r154;
	add.s32 	%r173, %r7, %r155;
	add.s32 	%r172, %r6, %r155;
	mov.f64 	%fd27, 0d0000000000000000;
	not.pred 	%p17, %p1;
$L__BB0_5:
	ld.param.u64 	%rd72, [spatial_streaming_dual_mask_param_0];
	cvta.to.global.u64 	%rd16, %rd72;
	mul.wide.s32 	%rd17, %r176, 4;
	add.s64 	%rd18, %rd16, %rd17;
	ld.global.nc.f32 	%f9, [%rd18];
	setp.lt.f32 	%p16, %f9, 0f2B8CBCCC;
	@%p16 bra 	$L__BB0_9;
	@%p17 bra 	$L__BB0_8;
	cvt.f64.f32 	%fd20, %f9;
	add.f64 	%fd27, %fd27, %fd20;
	bra.uni 	$L__BB0_9;
$L__BB0_8:
	mul.wide.s32 	%rd19, %r174, 4;
	add.s64 	%rd20, %rd1, %rd19;
	mul.f32 	%f42, %f5, %f9;
	atom.global.add.f32 	%f43, [%rd20], %f42;
	mul.wide.s32 	%rd21, %r175, 4;
	add.s64 	%rd22, %rd1, %rd21;
	mul.f32 	%f44, %f6, %f9;
	atom.global.add.f32 	%f45, [%rd22], %f44;
	mul.wide.s32 	%rd23, %r172, 4;
	add.s64 	%rd24, %rd1, %rd23;
	mul.f32 	%f46, %f7, %f9;
	atom.global.add.f32 	%f47, [%rd24], %f46;
	mul.wide.s32 	%rd25, %r173, 4;
	add.s64 	%rd26, %rd1, %rd25;
	mul.f32 	%f48, %f8, %f9;
	atom.global.add.f32 	%f49, [%rd26], %f48;
$L__BB0_9:
	ld.param.u64 	%rd73, [spatial_streaming_dual_mask_param_0];
	cvta.to.global.u64 	%rd27, %rd73;
	mul.wide.s32 	%rd28, %r187, 4;
	add.s64 	%rd29, %rd27, %rd28;
	ld.global.nc.f32 	%f10, [%rd29];
	setp.lt.f32 	%p18, %f10, 0f2B8CBCCC;
	@%p18 bra 	$L__BB0_13;
	@%p1 bra 	$L__BB0_12;
	mul.wide.s32 	%rd30, %r188, 4;
	add.s64 	%rd31, %rd1, %rd30;
	mul.f32 	%f50, %f5, %f10;
	atom.global.add.f32 	%f51, [%rd31], %f50;
	mul.wide.s32 	%rd32, %r189, 4;
	add.s64 	%rd33, %rd1, %rd32;
	mul.f32 	%f52, %f6, %f10;
	atom.global.add.f32 	%f53, [%rd33], %f52;
	mul.wide.s32 	%rd34, %r190, 4;
	add.s64 	%rd35, %rd1, %rd34;
	mul.f32 	%f54, %f7, %f10;
	atom.global.add.f32 	%f55, [%rd35], %f54;
	mul.wide.s32 	%rd36, %r191, 4;
	add.s64 	%rd37, %rd1, %rd36;
	mul.f32 	%f56, %f8, %f10;
	atom.global.add.f32 	%f57, [%rd37], %f56;
	bra.uni 	$L__BB0_13;
$L__BB0_12:
	cvt.f64.f32 	%fd21, %f10;
	add.f64 	%fd27, %fd27, %fd21;
$L__BB0_13:
	ld.param.u64 	%rd74, [spatial_streaming_dual_mask_param_0];
	cvta.to.global.u64 	%rd38, %rd74;
	mul.wide.s32 	%rd39, %r182, 4;
	add.s64 	%rd40, %rd38, %rd39;
	ld.global.nc.f32 	%f11, [%rd40];
	setp.lt.f32 	%p19, %f11, 0f2B8CBCCC;
	@%p19 bra 	$L__BB0_17;
	@%p1 bra 	$L__BB0_16;
	mul.wide.s32 	%rd41, %r183, 4;
	add.s64 	%rd42, %rd1, %rd41;
	mul.f32 	%f58, %f5, %f11;
	atom.global.add.f32 	%f59, [%rd42], %f58;
	mul.wide.s32 	%rd43, %r184, 4;
	add.s64 	%rd44, %rd1, %rd43;
	mul.f32 	%f60, %f6, %f11;
	atom.global.add.f32 	%f61, [%rd44], %f60;
	mul.wide.s32 	%rd45, %r185, 4;
	add.s64 	%rd46, %rd1, %rd45;
	mul.f32 	%f62, %f7, %f11;
	atom.global.add.f32 	%f63, [%rd46], %f62;
	mul.wide.s32 	%rd47, %r186, 4;
	add.s64 	%rd48, %rd1, %rd47;
	mul.f32 	%f64, %f8, %f11;
	atom.global.add.f32 	%f65, [%rd48], %f64;
	bra.uni 	$L__BB0_17;
$L__BB0_16:
	cvt.f64.f32 	%fd22, %f11;
	add.f64 	%fd27, %fd27, %fd22;
$L__BB0_17:
	ld.param.u64 	%rd75, [spatial_streaming_dual_mask_param_0];
	cvta.to.global.u64 	%rd49, %rd75;
	mul.wide.s32 	%rd50, %r177, 4;
	add.s64 	%rd51, %rd49, %rd50;
	ld.global.nc.f32 	%f12, [%rd51];
	setp.lt.f32 	%p20, %f12, 0f2B8CBCCC;
	@%p20 bra 	$L__BB0_21;
	@%p1 bra 	$L__BB0_20;
	mul.wide.s32 	%rd52, %r178, 4;
	add.s64 	%rd53, %rd1, %rd52;
	mul.f32 	%f66, %f5, %f12;
	atom.global.add.f32 	%f67, [%rd53], %f66;
	mul.wide.s32 	%rd54, %r179, 4;
	add.s64 	%rd55, %rd1, %rd54;
	mul.f32 	%f68, %f6, %f12;
	atom.global.add.f32 	%f69, [%rd55], %f68;
	mul.wide.s32 	%rd56, %r180, 4;
	add.s64 	%rd57, %rd1, %rd56;
	mul.f32 	%f70, %f7, %f12;
	atom.global.add.f32 	%f71, [%rd57], %f70;
	mul.wide.s32 	%rd58, %r181, 4;
	add.s64 	%rd59, %rd1, %rd58;
	mul.f32 	%f72, %f8, %f12;
	atom.global.add.f32 	%f73, [%rd59], %f72;
	bra.uni 	$L__BB0_21;
$L__BB0_20:
	cvt.f64.f32 	%fd23, %f12;
	add.f64 	%fd27, %fd27, %fd23;
$L__BB0_21:
	ld.param.u32 	%r170, [spatial_streaming_dual_mask_param_6];
	and.b32  	%r193, %r170, 2147483644;
	add.s32 	%r192, %r192, 4;
	mul.lo.s32 	%r156, %r96, %r97;
	mul.lo.s32 	%r157, %r156, %r94;
	shl.b32 	%r158, %r157, 2;
	add.s32 	%r191, %r191, %r158;
	add.s32 	%r190, %r190, %r158;
	add.s32 	%r189, %r189, %r158;
	add.s32 	%r188, %r188, %r158;
	add.s32 	%r187, %r187, %r158;
	add.s32 	%r186, %r186, %r158;
	add.s32 	%r185, %r185, %r158;
	add.s32 	%r184, %r184, %r158;
	add.s32 	%r183, %r183, %r158;
	add.s32 	%r182, %r182, %r158;
	add.s32 	%r181, %r181, %r158;
	add.s32 	%r180, %r180, %r158;
	add.s32 	%r179, %r179, %r158;
	add.s32 	%r178, %r178, %r158;
	add.s32 	%r177, %r177, %r158;
	add.s32 	%r176, %r176, %r158;
	add.s32 	%r175, %r175, %r158;
	add.s32 	%r174, %r174, %r158;
	add.s32 	%r173, %r173, %r158;
	add.s32 	%r172, %r172, %r158;
	setp.ne.s32 	%p21, %r192, 0;
	@%p21 bra 	$L__BB0_5;
$L__BB0_22:
	ld.param.u32 	%r171, [spatial_streaming_dual_mask_param_6];
	and.b32  	%r73, %r171, 3;
	setp.eq.s32 	%p22, %r73, 0;
	@%p22 bra 	$L__BB0_29;
	mad.lo.s32 	%r159, %r193, %r94, %r3;
	mul.lo.s32 	%r160, %r97, %r159;
	add.s32 	%r161, %r5, %r160;
	mul.lo.s32 	%r162, %r96, %r161;
	add.s32 	%r199, %r7, %r162;
	mul.lo.s32 	%r163, %r96, %r97;
	mul.lo.s32 	%r75, %r163, %r94;
	add.s32 	%r198, %r6, %r162;
	add.s32 	%r164, %r4, %r160;
	mul.lo.s32 	%r165, %r96, %r164;
	add.s32 	%r197, %r7, %r165;
	add.s32 	%r196, %r6, %r165;
	add.s32 	%r166, %r104, %r160;
	mad.lo.s32 	%r195, %r96, %r166, %r1;
	neg.s32 	%r194, %r73;
$L__BB0_24:
	.pragma "nounroll";
	ld.param.u64 	%rd76, [spatial_streaming_dual_mask_param_0];
	cvta.to.global.u64 	%rd60, %rd76;
	mul.wide.s32 	%rd61, %r195, 4;
	add.s64 	%rd62, %rd60, %rd61;
	ld.global.nc.f32 	%f13, [%rd62];
	setp.lt.f32 	%p23, %f13, 0f2B8CBCCC;
	@%p23 bra 	$L__BB0_28;
	@%p1 bra 	$L__BB0_27;
	mul.wide.s32 	%rd63, %r196, 4;
	add.s64 	%rd64, %rd1, %rd63;
	mul.f32 	%f74, %f5, %f13;
	atom.global.add.f32 	%f75, [%rd64], %f74;
	mul.wide.s32 	%rd65, %r197, 4;
	add.s64 	%rd66, %rd1, %rd65;
	mul.f32 	%f76, %f6, %f13;
	atom.global.add.f32 	%f77, [%rd66], %f76;
	mul.wide.s32 	%rd67, %r198, 4;
	add.s64 	%rd68, %rd1, %rd67;
	mul.f32 	%f78, %f7, %f13;
	atom.global.add.f32 	%f79, [%rd68], %f78;
	mul.wide.s32 	%rd69, %r199, 4;
	add.s64 	%rd70, %rd1, %rd69;
	mul.f32 	%f80, %f8, %f13;
	atom.global.add.f32 	%f81, [%rd70], %f80;
	bra.uni 	$L__BB0_28;
$L__BB0_27:
	cvt.f64.f32 	%fd24, %f13;
	add.f64 	%fd27, %fd27, %fd24;
$L__BB0_28:
	add.s32 	%r199, %r199, %r75;
	add.s32 	%r198, %r198, %r75;
	add.s32 	%r197, %r197, %r75;
	add.s32 	%r196, %r196, %r75;
	add.s32 	%r195, %r195, %r75;
	add.s32 	%r194, %r194, 1;
	setp.ne.s32 	%p24, %r194, 0;
	@%p24 bra 	$L__BB0_24;
$L__BB0_29:
	setp.leu.f64 	%p25, %fd27, 0d0000000000000000;
	@%p25 bra 	$L__BB0_31;
	ld.param.u64 	%rd77, [spatial_streaming_dual_mask_param_2];
	cvta.to.global.u64 	%rd71, %rd77;
	atom.global.add.f64 	%fd25, [%rd71+24], %fd27;
$L__BB0_31:
	ret;

}


// ===== COMPILED SASS (sm_100) =====

	.target	sm_100

	.elftype	@"ET_EXEC"


//--------------------- .note.nv.tkinfo           --------------------------
	.section	.note.nv.tkinfo,"",@"SHT_NOTE"
	.sectionflags	@"SHF_NOTE_NV_TKINFO"
	.tkinfo
        /*0018*/ 	.word	0x00000002
        /*0030*/ 	.string	""
        /*0030*/ 	.string	"ptxas"
        /*0030*/ 	.string	"Cuda compilation tools, release 13.0, V13.0.88"
        /*0030*/ 	.string	"Build cuda_13.0.r13.0/compiler.36424714_0"
        /*0030*/ 	.string	"-arch sm_100 -m 64 "



//--------------------- .note.nv.cuinfo           --------------------------
	.section	.note.nv.cuinfo,"",@"SHT_NOTE"
	.sectionflags	@"SHF_NOTE_NV_CUINFO"
        /*0018*/ 	.short	0x0002
        /*001a*/ 	.short	0x0064
        /*001c*/ 	.short	0x0082
	.zero		2


//--------------------- .nv.info                  --------------------------
	.section	.nv.info,"",@"SHT_CUDA_INFO"
	.align	4


	//----- nvinfo : EIATTR_REGCOUNT
	.align		4
        /*0000*/ 	.byte	0x04, 0x2f
        /*0002*/ 	.short	(.L_1 - .L_0)
	.align		4
.L_0:
        /*0004*/ 	.word	index@(spatial_streaming_dual_mask)
        /*0008*/ 	.word	0x00000030


	//----- nvinfo : EIATTR_FRAME_SIZE
	.align		4
.L_1:
        /*000c*/ 	.byte	0x04, 0x11
        /*000e*/ 	.short	(.L_3 - .L_2)
	.align		4
.L_2:
        /*0010*/ 	.word	index@($__internal_0_$__cuda_sm3x_div_rn_noftz_f32_slowpath)
        /*0014*/ 	.word	0x00000000


	//----- nvinfo : EIATTR_FRAME_SIZE
	.align		4
.L_3:
        /*0018*/ 	.byte	0x04, 0x11
        /*001a*/ 	.short	(.L_5 - .L_4)
	.align		4
.L_4:
        /*001c*/ 	.word	index@(spatial_streaming_dual_mask)
        /*0020*/ 	.word	0x00000000


	//----- nvinfo : EIATTR_MIN_STACK_SIZE
	.align		4
.L_5:
        /*0024*/ 	.byte	0x04, 0x12
        /*0026*/ 	.short	(.L_7 - .L_6)
	.align		4
.L_6:
        /*0028*/ 	.word	index@(spatial_streaming_dual_mask)
        /*002c*/ 	.word	0x00000000
.L_7:


//--------------------- .nv.compat                --------------------------
	.section	.nv.compat,"",@"SHT_CUDA_COMPAT_INFO"
	.align	4
        /*0000*/ 	.byte	0x02, 0x09, 0x00, 0x00, 0x02, 0x02, 0x01, 0x00, 0x02, 0x05, 0x05, 0x00, 0x03, 0x07, 0x01, 0x01
        /*0010*/ 	.byte	0x02, 0x03, 0x00, 0x00, 0x02, 0x06, 0x01, 0x00, 0x04, 0x0b, 0x08, 0x00, 0x01, 0x00, 0x00, 0x00
        /*0020*/ 	.byte	0x00, 0x00, 0x00, 0x00


//--------------------- .nv.info.spatial_streaming_dual_mask --------------------------
	.section	.nv.info.spatial_streaming_dual_mask,"",@"SHT_CUDA_INFO"
	.sectionflags	@""
	.align	4


	//----- nvinfo : EIATTR_CUDA_API_VERSION
	.align		4
        /*0000*/ 	.byte	0x04, 0x37
        /*0002*/ 	.short	(.L_9 - .L_8)
.L_8:
        /*0004*/ 	.word	0x00000082


	//----- nvinfo : EIATTR_KPARAM_INFO
	.align		4
.L_9:
        /*0008*/ 	.byte	0x04, 0x17
        /*000a*/ 	.short	(.L_11 - .L_10)
.L_10:
        /*000c*/ 	.word	0x00000000
        /*0010*/ 	.short	0x000f
        /*0012*/ 	.short	0x0054
        /*0014*/ 	.byte	0x00, 0xf0, 0x11, 0x00


	//----- nvinfo : EIATTR_KPARAM_INFO
	.align		4
.L_11:
        /*0018*/ 	.byte	0x04, 0x17
        /*001a*/ 	.short	(.L_13 - .L_12)
.L_12:
        /*001c*/ 	.word	0x00000000
        /*0020*/ 	.short	0x000e
        /*0022*/ 	.short	0x0050
        /*0024*/ 	.byte	0x00, 0xf0, 0x11, 0x00


	//----- nvinfo : EIATTR_KPARAM_INFO
	.align		4
.L_13:
        /*0028*/ 	.byte	0x04, 0x17
        /*002a*/ 	.short	(.L_15 - .L_14)
.L_14:
        /*002c*/ 	.word	0x00000000
        /*0030*/ 	.short	0x000d
        /*0032*/ 	.short	0x004c
        /*0034*/ 	.byte	0x00, 0xf0, 0x11, 0x00


	//----- nvinfo : EIATTR_KPARAM_INFO
	.align		4
.L_15:
        /*0038*/ 	.byte	0x04, 0x17
        /*003a*/ 	.short	(.L_17 - .L_16)
.L_16:
        /*003c*/ 	.word	0x00000000
        /*0040*/ 	.short	0x000c
        /*0042*/ 	.short	0x0048
        /*0044*/ 	.byte	0x00, 0xf0, 0x11, 0x00


	//----- nvinfo : EIATTR_KPARAM_INFO
	.align		4
.L_17:
        /*0048*/ 	.byte	0x04, 0x17
        /*004a*/ 	.short	(.L_19 - .L_18)
.L_18:
        /*004c*/ 	.word	0x00000000
        /*0050*/ 	.short	0x000b
        /*0052*/ 	.short	0x0044
        /*0054*/ 	.byte	0x00, 0xf0, 0x11, 0x00


	//----- nvinfo : EIATTR_KPARAM_INFO
	.align		4
.L_19:
        /*0058*/ 	.byte	0x04, 0x17
        /*005a*/ 	.short	(.L_21 - .L_20)
.L_20:
        /*005c*/ 	.word	0x00000000
        /*0060*/ 	.short	0x000a
        /*0062*/ 	.short	0x0040
        /*0064*/ 	.byte	0x00, 0xf0, 0x11, 0x00


	//----- nvinfo : EIATTR_KPARAM_INFO
	.align		4
.L_21:
        /*0068*/ 	.byte	0x04, 0x17
        /*006a*/ 	.short	(.L_23 - .L_22)
.L_22:
        /*006c*/ 	.word	0x00000000
        /*0070*/ 	.short	0x0009
        /*0072*/ 	.short	0x003c
        /*0074*/ 	.byte	0x00, 0xf0, 0x11, 0x00


	//----- nvinfo : EIATTR_KPARAM_INFO
	.align		4
.L_23:
        /*0078*/ 	.byte	0x04, 0x17
        /*007a*/ 	.short	(.L_25 - .L_24)
.L_24:
        /*007c*/ 	.word	0x00000000
        /*0080*/ 	.short	0x0008
        /*0082*/ 	.short	0x0038
        /*0084*/ 	.byte	0x00, 0xf0, 0x11, 0x00


	//----- nvinfo : EIATTR_KPARAM_INFO
	.align		4
.L_25:
        /*0088*/ 	.byte	0x04, 0x17
        /*008a*/ 	.short	(.L_27 - .L_26)
.L_26:
        /*008c*/ 	.word	0x00000000
        /*0090*/ 	.short	0x0007
        /*0092*/ 	.short	0x0034
        /*0094*/ 	.byte	0x00, 0xf0, 0x11, 0x00


	//----- nvinfo : EIATTR_KPARAM_INFO
	.align		4
.L_27:
        /*0098*/ 	.byte	0x04, 0x17
        /*009a*/ 	.short	(.L_29 - .L_28)
.L_28:
        /*009c*/ 	.word	0x00000000
        /*00a0*/ 	.short	0x0006
        /*00a2*/ 	.short	0x0030
        /*00a4*/ 	.byte	0x00, 0xf0, 0x11, 0x00


	//----- nvinfo : EIATTR_KPARAM_INFO
	.align		4
.L_29:
        /*00a8*/ 	.byte	0x04, 0x17
        /*00aa*/ 	.short	(.L_31 - .L_30)
.L_30:
        /*00ac*/ 	.word	0x00000000
        /*00b0*/ 	.short	0x0005
        /*00b2*/ 	.short	0x0028
        /*00b4*/ 	.byte	0x00, 0xf5, 0x21, 0x00


	//----- nvinfo : EIATTR_KPARAM_INFO
	.align		4
.L_31:
        /*00b8*/ 	.byte	0x04, 0x17
        /*00ba*/ 	.short	(.L_33 - .L_32)
.L_32:
        /*00bc*/ 	.word	0x00000000
        /*00c0*/ 	.short	0x0004
        /*00c2*/ 	.short	0x0020
        /*00c4*/ 	.byte	0x00, 0xf5, 0x21, 0x00


	//----- nvinfo : EIATTR_KPARAM_INFO
	.align		4
.L_33:
        /*00c8*/ 	.byte	0x04, 0x17
        /*00ca*/ 	.short	(.L_35 - .L_34)
.L_34:
        /*00cc*/ 	.word	0x00000000
        /*00d0*/ 	.short	0x0003
        /*00d2*/ 	.short	0x0018
        /*00d4*/ 	.byte	0x00, 0xf5, 0x21, 0x00


	//----- nvinfo : EIATTR_KPARAM_INFO
	.align		4
.L_35:
        /*00d8*/ 	.byte	0x04, 0x17
        /*00da*/ 	.short	(.L_37 - .L_36)
.L_36:
        /*00dc*/ 	.word	0x00000000
        /*00e0*/ 	.short	0x0002
        /*00e2*/ 	.short	0x0010
        /*00e4*/ 	.byte	0x00, 0xf5, 0x21, 0x00


	//----- nvinfo : EIATTR_KPARAM_INFO
	.align		4
.L_37:
        /*00e8*/ 	.byte	0x04, 0x17
        /*00ea*/ 	.short	(.L_39 - .L_38)
.L_38:
        /*00ec*/ 	.word	0x00000000
        /*00f0*/ 	.short	0x0001
        /*00f2*/ 	.short	0x0008
        /*00f4*/ 	.byte	0x00, 0xf5, 0x21, 0x00


	//----- nvinfo : EIATTR_KPARAM_INFO
	.align		4
.L_39:
        /*00f8*/ 	.byte	0x04, 0x17
        /*00fa*/ 	.short	(.L_41 - .L_40)
.L_40:
        /*00fc*/ 	.word	0x00000000
        /*0100*/ 	.short	0x0000
        /*0102*/ 	.short	0x0000
        /*0104*/ 	.byte	0x00, 0xf5, 0x21, 0x00


	//----- nvinfo : EIATTR_SPARSE_MMA_MASK
	.align		4
.L_41:
        /*0108*/ 	.byte	0x03, 0x50
        /*010a*/ 	.short	0x0000


	//----- nvinfo : EIATTR_MAXREG_COUNT
	.align		4
        /*010c*/ 	.byte	0x03, 0x1b
        /*010e*/ 	.short	0x00ff


	//----- nvinfo : EIATTR_MERCURY_ISA_VERSION
	.align		4
        /*0110*/ 	.byte	0x03, 0x5f
        /*0112*/ 	.short	0x0101


	//----- nvinfo : EIATTR_VRC_CTA_INIT_COUNT
	.align		4
        /*0114*/ 	.byte	0x02, 0x4a
	.zero		1
	.zero		1


	//----- nvinfo : EIATTR_EXIT_INSTR_OFFSETS
	.align		4
        /*0118*/ 	.byte	0x04, 0x1c
        /*011a*/ 	.short	(.L_43 - .L_42)


	//   ....[0]....
.L_42:
        /*011c*/ 	.word	0x000000f0


	//   ....[1]....
        /*0120*/ 	.word	0x000001f0


	//   ....[2]....
        /*0124*/ 	.word	0x00001480


	//   ....[3]....
        /*0128*/ 	.word	0x000014f0


	//----- nvinfo : EIATTR_CRS_STACK_SIZE
	.align		4
.L_43:
        /*012c*/ 	.byte	0x04, 0x1e
        /*012e*/ 	.short	(.L_45 - .L_44)
.L_44:
        /*0130*/ 	.word	0x00000000


	//----- nvinfo : EIATTR_CBANK_PARAM_SIZE
	.align		4
.L_45:
        /*0134*/ 	.byte	0x03, 0x19
        /*0136*/ 	.short	0x0058


	//----- nvinfo : EIATTR_PARAM_CBANK
	.align		4
        /*0138*/ 	.byte	0x04, 0x0a
        /*013a*/ 	.short	(.L_47 - .L_46)
	.align		4
.L_46:
        /*013c*/ 	.word	index@(.nv.constant0.spatial_streaming_dual_mask)
        /*0140*/ 	.short	0x0380
        /*0142*/ 	.short	0x0058


	//----- nvinfo : EIATTR_SW_WAR
	.align		4
.L_47:
        /*0144*/ 	.byte	0x04, 0x36
        /*0146*/ 	.short	(.L_49 - .L_48)
.L_48:
        /*0148*/ 	.word	0x00000008
.L_49:


//--------------------- .nv.callgraph             --------------------------
	.section	.nv.callgraph,"",@"SHT_CUDA_CALLGRAPH"
	.align	4
	.sectionentsize	8
	.align		4
        /*0000*/ 	.word	0x00000000
	.align		4
        /*0004*/ 	.word	0xffffffff
	.align		4
        /*0008*/ 	.word	0x00000000
	.align		4
        /*000c*/ 	.word	0xfffffffe
	.align		4
        /*0010*/ 	.word	0x00000000
	.align		4
        /*0014*/ 	.word	0xfffffffd
	.align		4
        /*0018*/ 	.word	0x00000000
	.align		4
        /*001c*/ 	.word	0xfffffffc


//--------------------- .text.spatial_streaming_dual_mask --------------------------
	.section	.text.spatial_streaming_dual_mask,"ax",@progbits
	.align	128
        .global         spatial_streaming_dual_mask
        .type           spatial_streaming_dual_mask,@function
        .size           spatial_streaming_dual_mask,(.L_x_34 - spatial_streaming_dual_mask)
        .other          spatial_streaming_dual_mask,@"STO_CUDA_ENTRY STV_DEFAULT"
spatial_streaming_dual_mask:
.text.spatial_streaming_dual_mask:
[----:B------:R-:W-:Y:S01]  /*0000*/  LDC R1, c[0x0][0x37c] ;  /* 0x0000df00ff017b82 */ /* 0x000fe20000000800 */
[----:B------:R-:W0:Y:S07]  /*0010*/  S2R R0, SR_TID.Y ;  /* 0x0000000000007919 */ /* 0x000e2e0000002200 */
[----:B------:R-:W1:Y:S01]  /*0020*/  LDC R10, c[0x0][0x360] ;  /* 0x0000d800ff0a7b82 */ /* 0x000e620000000800 */
[----:B------:R-:W2:Y:S01]  /*0030*/  LDCU.64 UR10, c[0x0][0x3b8] ;  /* 0x00007700ff0a77ac */ /* 0x000ea20008000a00 */
[----:B------:R-:W1:Y:S01]  /*0040*/  S2R R3, SR_TID.X ;  /* 0x0000000000037919 */ /* 0x000e620000002100 */
[----:B------:R-:W3:Y:S01]  /*0050*/  LDCU UR6, c[0x0][0x3b4] ;  /* 0x00007680ff0677ac */ /* 0x000ee20008000800 */
[----:B------:R-:W3:Y:S04]  /*0060*/  S2R R12, SR_CTAID.Z ;  /* 0x00000000000c7919 */ /* 0x000ee80000002700 */
[----:B------:R-:W0:Y:S08]  /*0070*/  S2UR UR5, SR_CTAID.Y ;  /* 0x00000000000579c3 */ /* 0x000e300000002600 */
[----:B------:R-:W0:Y:S08]  /*0080*/  LDC R11, c[0x0][0x364] ;  /* 0x0000d900ff0b7b82 */ /* 0x000e300000000800 */
[----:B------:R-:W1:Y:S01]  /*0090*/  S2UR UR4, SR_CTAID.X ;  /* 0x00000000000479c3 */ /* 0x000e620000002500 */
[----:B0-----:R-:W-:-:S05]  /*00a0*/  IMAD R11, R11, UR5, R0 ;  /* 0x000000050b0b7c24 */ /* 0x001fca000f8e0200 */
[----:B--2---:R-:W-:Y:S01]  /*00b0*/  ISETP.GE.AND P0, PT, R11, UR10, PT ;  /* 0x0000000a0b007c0c */ /* 0x004fe2000bf06270 */
[----:B-1----:R-:W-:-:S05]  /*00c0*/  IMAD R10, R10, UR4, R3 ;  /* 0x000000040a0a7c24 */ /* 0x002fca000f8e0203 */
[----:B------:R-:W-:-:S04]  /*00d0*/  ISETP.GE.OR P0, PT, R10, UR11, P0 ;  /* 0x0000000b0a007c0c */ /* 0x000fc80008706670 */
[----:B---3--:R-:W-:-:S13]  /*00e0*/  ISETP.GE.OR P0, PT, R12, UR6, P0 ;  /* 0x000000060c007c0c */ /* 0x008fda0008706670 */
[----:B------:R-:W-:Y:S05]  /*00f0*/  @P0 EXIT ;  /* 0x000000000000094d */ /* 0x000fea0003800000 */
[----:B------:R-:W-:Y:S01]  /*0100*/  UIADD3 UR4, UPT, UPT, UR11, 0xf, URZ ;  /* 0x0000000f0b047890 */ /* 0x000fe2000fffe0ff */
[----:B------:R-:W-:Y:S01]  /*0110*/  SHF.R.S32.HI R3, RZ, 0x1f, R10 ;  /* 0x0000001fff037819 */ /* 0x000fe2000001140a */
[----:B------:R-:W0:Y:S01]  /*0120*/  LDCU.64 UR6, c[0x0][0x398] ;  /* 0x00007300ff0677ac */ /* 0x000e220008000a00 */
[----:B------:R-:W-:Y:S02]  /*0130*/  SHF.R.U32.HI R0, RZ, 0x4, R11 ;  /* 0x00000004ff007819 */ /* 0x000fe4000001160b */
[----:B------:R-:W-:Y:S01]  /*0140*/  LEA.HI R3, R3, R10, RZ, 0x4 ;  /* 0x0000000a03037211 */ /* 0x000fe200078f20ff */
[----:B------:R-:W-:Y:S01]  /*0150*/  USHF.R.S32.HI UR5, URZ, 0x1f, UR4 ;  /* 0x0000001fff057899 */ /* 0x000fe20008011404 */
[----:B------:R-:W1:Y:S02]  /*0160*/  LDCU.64 UR8, c[0x0][0x358] ;  /* 0x00006b00ff0877ac */ /* 0x000e640008000a00 */
[----:B------:R-:W-:Y:S01]  /*0170*/  SHF.R.S32.HI R3, RZ, 0x4, R3 ;  /* 0x00000004ff037819 */ /* 0x000fe20000011403 */
[----:B------:R-:W-:-:S04]  /*0180*/  ULEA.HI UR5, UR5, UR4, URZ, 0x4 ;  /* 0x0000000405057291 */ /* 0x000fc8000f8f20ff */
[----:B------:R-:W-:-:S06]  /*0190*/  USHF.R.S32.HI UR5, URZ, 0x4, UR5 ;  /* 0x00000004ff057899 */ /* 0x000fcc0008011405 */
[----:B------:R-:W-:-:S05]  /*01a0*/  IMAD R0, R0, UR5, R3 ;  /* 0x0000000500007c24 */ /* 0x000fca000f8e0203 */
[----:B0-----:R-:W-:-:S04]  /*01b0*/  IADD3 R2, P0, PT, R0, UR6, RZ ;  /* 0x0000000600027c10 */ /* 0x001fc8000ff1e0ff */
[----:B------:R-:W-:-:S05]  /*01c0*/  LEA.HI.X.SX32 R3, R0, UR7, 0x1, P0 ;  /* 0x0000000700037c11 */ /* 0x000fca00080f0eff */
[----:B-1----:R-:W2:Y:S02]  /*01d0*/  LDG.E.U8.CONSTANT R2, desc[UR8][R2.64] ;  /* 0x0000000802027981 */ /* 0x002ea4000c1e9100 */
[----:B--2---:R-:W-:-:S13]  /*01e0*/  ISETP.NE.AND P0, PT, R2, RZ, PT ;  /* 0x000000ff0200720c */ /* 0x004fda0003f05270 */
[----:B------:R-:W-:Y:S05]  /*01f0*/  @!P0 EXIT ;  /* 0x000000000000894d */ /* 0x000fea0003800000 */
[----:B------:R-:W0:Y:S01]  /*0200*/  LDC.64 R8, c[0x0][0x3a8] ;  /* 0x0000ea00ff087b82 */ /* 0x000e220000000a00 */
[----:B------:R-:W1:Y:S01]  /*0210*/  LDCU UR5, c[0x0][0x3b0] ;  /* 0x00007600ff0577ac */ /* 0x000e620008000800 */
[----:B------:R-:W2:Y:S06]  /*0220*/  LDCU UR4, c[0x0][0x3d0] ;  /* 0x00007a00ff0477ac */ /* 0x000eac0008000800 */
[----:B------:R-:W3:Y:S08]  /*0230*/  LDC.64 R6, c[0x0][0x3a0] ;  /* 0x0000e800ff067b82 */ /* 0x000ef00000000a00 */
[----:B------:R-:W2:Y:S01]  /*0240*/  LDC.64 R2, c[0x0][0x3c0] ;  /* 0x0000f000ff027b82 */ /* 0x000ea20000000a00 */
[----:B0-----:R-:W-:-:S07]  /*0250*/  IMAD.WIDE.U32 R8, R12, 0x4, R8 ;  /* 0x000000040c087825 */ /* 0x001fce00078e0008 */
[----:B------:R-:W0:Y:S01]  /*0260*/  LDC.64 R4, c[0x0][0x3c8] ;  /* 0x0000f200ff047b82 */ /* 0x000e220000000a00 */
[----:B------:R-:W4:Y:S01]  /*0270*/  LDG.E.CONSTANT R9, desc[UR8][R8.64] ;  /* 0x0000000808097981 */ /* 0x000f22000c1e9900 */
[----:B---3--:R-:W-:-:S06]  /*0280*/  IMAD.WIDE.U32 R6, R12, 0x4, R6 ;  /* 0x000000040c067825 */ /* 0x008fcc00078e0006 */
[----:B------:R-:W3:Y:S01]  /*0290*/  LDG.E.CONSTANT R7, desc[UR8][R6.64] ;  /* 0x0000000806077981 */ /* 0x000ee2000c1e9900 */
[----:B------:R-:W-:Y:S02]  /*02a0*/  I2FP.F32.S32 R0, R10 ;  /* 0x0000000a00007245 */ /* 0x000fe40000201400 */
[----:B------:R-:W-:Y:S01]  /*02b0*/  I2FP.F32.U32 R14, R11 ;  /* 0x0000000b000e7245 */ /* 0x000fe20000201000 */
[----:B-1----:R-:W-:Y:S01]  /*02c0*/  UISETP.GE.AND UP0, UPT, UR5, 0x1, UPT ;  /* 0x000000010500788c */ /* 0x002fe2000bf06270 */
[----:B------:R-:W-:-:S03]  /*02d0*/  I2FP.F32.U32 R16, UR10 ;  /* 0x0000000a00107c45 */ /* 0x000fc60008201000 */
[----:B--2---:R-:W-:Y:S01]  /*02e0*/  FFMA R14, R14, R3, UR4 ;  /* 0x000000040e0e7e23 */ /* 0x004fe20008000003 */
[----:B0-----:R-:W-:-:S03]  /*02f0*/  FFMA R13, R0, R2, R5 ;  /* 0x00000002000d7223 */ /* 0x001fc60000000005 */
[----:B------:R-:W-:Y:S01]  /*0300*/  FFMA R14, R3, 0.5, R14 ;  /* 0x3f000000030e7823 */ /* 0x000fe2000000000e */
[----:B------:R-:W-:Y:S01]  /*0310*/  FFMA R0, R2, 0.5, R13 ;  /* 0x3f00000002007823 */ /* 0x000fe2000000000d */
[----:B------:R-:W-:Y:S01]  /*0320*/  FFMA R13, R16, R3, UR4 ;  /* 0x00000004100d7e23 */ /* 0x000fe20008000003 */
[----:B------:R-:W-:Y:S02]  /*0330*/  CS2R R24, SRZ ;  /* 0x0000000000187805 */ /* 0x000fe4000001ff00 */
[-C--:B----4-:R-:W-:Y:S01]  /*0340*/  FFMA R0, R9, R4.reuse, R0 ;  /* 0x0000000409007223 */ /* 0x090fe20000000000 */
[----:B---3--:R-:W-:Y:S01]  /*0350*/  FFMA R4, R7, R4, R14 ;  /* 0x0000000407047223 */ /* 0x008fe2000000000e */
[----:B------:R-:W-:Y:S06]  /*0360*/  BRA.U !UP0, `(.L_x_0) ;  /* 0x0000001108407547 */ /* 0x000fec000b800000 */
[----:B------:R-:W0:Y:S01]  /*0370*/  MUFU.RCP R7, R2 ;  /* 0x0000000200077308 */ /* 0x000e220000001000 */
[----:B------:R-:W-:Y:S01]  /*0380*/  I2FP.F32.S32 R6, UR11 ;  /* 0x0000000b00067c45 */ /* 0x000fe20008201400 */
[----:B------:R-:W-:Y:S01]  /*0390*/  BSSY.RECONVERGENT B0, `(.L_x_1) ;  /* 0x0000015000007945 */ /* 0x000fe20003800200 */
[----:B------:R-:W-:-:S03]  /*03a0*/  FSETP.GE.AND P1, PT, R4, R13, PT ;  /* 0x0000000d0400720b */ /* 0x000fc60003f26000 */
[----:B------:R-:W-:Y:S01]  /*03b0*/  FFMA R3, R6, R2, R5 ;  /* 0x0000000206037223 */ /* 0x000fe20000000005 */
[----:B------:R-:W-:-:S04]  /*03c0*/  FSETP.LT.OR P1, PT, R4, UR4, P1 ;  /* 0x0000000404007c0b */ /* 0x000fc80008f21400 */
[C---:B------:R-:W-:Y:S01]  /*03d0*/  FSETP.GE.AND P0, PT, R0.reuse, R3, PT ;  /* 0x000000030000720b */ /* 0x040fe20003f06000 */
[----:B------:R-:W-:-:S03]  /*03e0*/  FADD R3, R0, -R5 ;  /* 0x8000000500037221 */ /* 0x000fc60000000000 */
[----:B------:R-:W-:Y:S01]  /*03f0*/  FSETP.LT.OR P0, PT, R0, R5, P0 ;  /* 0x000000050000720b */ /* 0x000fe20000701400 */
[----:B------:R-:W1:Y:S01]  /*0400*/  FCHK P2, R3, R2 ;  /* 0x0000000203007302 */ /* 0x000e620000040000 */
[C---:B0-----:R-:W-:Y:S02]  /*0410*/  FFMA R6, R7.reuse, -R2, 1 ;  /* 0x3f80000007067423 */ /* 0x041fe40000000802 */
[----:B------:R-:W-:Y:S02]  /*0420*/  PLOP3.LUT P0, PT, P0, P1, PT, 0xf8, 0x8f ;  /* 0x00000000008f781c */ /* 0x000fe40000703f70 */
[----:B------:R-:W-:-:S04]  /*0430*/  FFMA R6, R7, R6, R7 ;  /* 0x0000000607067223 */ /* 0x000fc80000000007 */
[----:B------:R-:W-:-:S04]  /*0440*/  FFMA R5, R3, R6, RZ ;  /* 0x0000000603057223 */ /* 0x000fc800000000ff */
[----:B------:R-:W-:-:S04]  /*0450*/  FFMA R0, R5, -R2, R3 ;  /* 0x8000000205007223 */ /* 0x000fc80000000003 */
[----:B------:R-:W-:Y:S01]  /*0460*/  FFMA R5, R6, R0, R5 ;  /* 0x0000000006057223 */ /* 0x000fe20000000005 */
[----:B-1----:R-:W-:Y:S06]  /*0470*/  @!P2 BRA `(.L_x_2) ;  /* 0x000000000018a947 */ /* 0x002fec0003800000 */
[----:B------:R-:W0:Y:S01]  /*0480*/  LDCU UR4, c[0x0][0x3c0] ;  /* 0x00007800ff0477ac */ /* 0x000e220008000800 */
[----:B------:R-:W-:Y:S02]  /*0490*/  MOV R0, R3 ;  /* 0x0000000300007202 */ /* 0x000fe40000000f00 */
[----:B------:R-:W-:Y:S02]  /*04a0*/  MOV R6, 0x4d0 ;  /* 0x000004d000067802 */ /* 0x000fe40000000f00 */
[----:B0-----:R-:W-:-:S07]  /*04b0*/  MOV R3, UR4 ;  /* 0x0000000400037c02 */ /* 0x001fce0008000f00 */
[----:B------:R-:W-:Y:S05]  /*04c0*/  CALL.REL.NOINC `($__internal_0_$__cuda_sm3x_div_rn_noftz_f32_slowpath) ;  /* 0x00000010000c7944 */ /* 0x000fea0003c00000 */
[----:B------:R-:W-:-:S07]  /*04d0*/  MOV R5, R3 ;  /* 0x0000000300057202 */ /* 0x000fce0000000f00 */
.L_x_2:
[----:B------:R-:W-:Y:S05]  /*04e0*/  BSYNC.RECONVERGENT B0 ;  /* 0x0000000000007941 */ /* 0x000fea0003800200 */
.L_x_1:
[----:B------:R-:W0:Y:S01]  /*04f0*/  LDC R7, c[0x0][0x3c4] ;  /* 0x0000f100ff077b82 */ /* 0x000e220000000800 */
[----:B------:R-:W1:Y:S01]  /*0500*/  LDCU UR4, c[0x0][0x3d0] ;  /* 0x00007a00ff0477ac */ /* 0x000e620008000800 */
[----:B------:R-:W-:Y:S01]  /*0510*/  BSSY.RECONVERGENT B0, `(.L_x_3) ;  /* 0x000000f000007945 */ /* 0x000fe20003800200 */
[----:B-1----:R-:W-:Y:S01]  /*0520*/  FADD R0, R4, -UR4 ;  /* 0x8000000404007e21 */ /* 0x002fe20008000000 */
[----:B0-----:R-:W0:Y:S08]  /*0530*/  MUFU.RCP R2, R7 ;  /* 0x0000000700027308 */ /* 0x001e300000001000 */
[----:B------:R-:W1:Y:S01]  /*0540*/  FCHK P1, R0, R7 ;  /* 0x0000000700007302 */ /* 0x000e620000020000 */
[----:B0-----:R-:W-:-:S04]  /*0550*/  FFMA R3, R2, -R7, 1 ;  /* 0x3f80000002037423 */ /* 0x001fc80000000807 */
[----:B------:R-:W-:Y:S01]  /*0560*/  FFMA R3, R2, R3, R2 ;  /* 0x0000000302037223 */ /* 0x000fe20000000002 */
[----:B------:R-:W-:-:S03]  /*0570*/  FADD R2, R5, -0.5 ;  /* 0xbf00000005027421 */ /* 0x000fc60000000000 */
[----:B------:R-:W-:-:S04]  /*0580*/  FFMA R4, R0, R3, RZ ;  /* 0x0000000300047223 */ /* 0x000fc800000000ff */
[----:B------:R-:W-:-:S04]  /*0590*/  FFMA R6, R4, -R7, R0 ;  /* 0x8000000704067223 */ /* 0x000fc80000000000 */
[----:B------:R-:W-:Y:S01]  /*05a0*/  FFMA R3, R3, R6, R4 ;  /* 0x0000000603037223 */ /* 0x000fe20000000004 */
[----:B-1----:R-:W-:Y:S06]  /*05b0*/  @!P1 BRA `(.L_x_4) ;  /* 0x0000000000109947 */ /* 0x002fec0003800000 */
[----:B------:R-:W0:Y:S01]  /*05c0*/  LDCU UR4, c[0x0][0x3c4] ;  /* 0x00007880ff0477ac */ /* 0x000e220008000800 */
[----:B------:R-:W-:Y:S02]  /*05d0*/  MOV R6, 0x600 ;  /* 0x0000060000067802 */ /* 0x000fe40000000f00 */
[----:B0-----:R-:W-:-:S07]  /*05e0*/  MOV R3, UR4 ;  /* 0x0000000400037c02 */ /* 0x001fce0008000f00 */
[----:B------:R-:W-:Y:S05]  /*05f0*/  CALL.REL.NOINC `($__internal_0_$__cuda_sm3x_div_rn_noftz_f32_slowpath) ;  /* 0x0000000c00c07944 */ /* 0x000fea0003c00000 */
.L_x_4:
[----:B------:R-:W-:Y:S05]  /*0600*/  BSYNC.RECONVERGENT B0 ;  /* 0x0000000000007941 */ /* 0x000fea0003800200 */
.L_x_3:
[----:B------:R-:W-:Y:S01]  /*0610*/  FADD R3, R3, -0.5 ;  /* 0xbf00000003037421 */ /* 0x000fe20000000000 */
[----:B------:R-:W0:Y:S01]  /*0620*/  LDC.64 R26, c[0x0][0x3b8] ;  /* 0x0000ee00ff1a7b82 */ /* 0x000e220000000a00 */
[----:B------:R-:W1:Y:S01]  /*0630*/  LDCU UR5, c[0x0][0x3b0] ;  /* 0x00007600ff0577ac */ /* 0x000e620008000800 */
[----:B------:R-:W2:Y:S01]  /*0640*/  FRND.FLOOR R5, R2 ;  /* 0x0000000200057307 */ /* 0x000ea20000205000 */
[----:B------:R-:W-:Y:S01]  /*0650*/  CS2R R24, SRZ ;  /* 0x0000000000187805 */ /* 0x000fe2000001ff00 */
[----:B------:R-:W-:-:S06]  /*0660*/  UMOV UR4, URZ ;  /* 0x000000ff00047c82 */ /* 0x000fcc0008000000 */
[----:B------:R-:W3:Y:S01]  /*0670*/  FRND.FLOOR R0, R3 ;  /* 0x0000000300007307 */ /* 0x000ee20000205000 */
[----:B--2---:R-:W-:-:S07]  /*0680*/  FADD R5, R2, -R5 ;  /* 0x8000000502057221 */ /* 0x004fce0000000000 */
[----:B------:R-:W2:Y:S01]  /*0690*/  F2I.FLOOR.NTZ R4, R3 ;  /* 0x0000000300047305 */ /* 0x000ea20000207100 */
[----:B-1----:R-:W-:Y:S01]  /*06a0*/  UISETP.GE.U32.AND UP0, UPT, UR5, 0x4, UPT ;  /* 0x000000040500788c */ /* 0x002fe2000bf06070 */
[----:B------:R-:W-:Y:S01]  /*06b0*/  FADD R17, -R5, 1 ;  /* 0x3f80000005117421 */ /* 0x000fe20000000100 */
[----:B0-----:R-:W-:Y:S01]  /*06c0*/  IADD3 R15, PT, PT, R26, -0x1, RZ ;  /* 0xffffffff1a0f7810 */ /* 0x001fe20007ffe0ff */
[----:B---3--:R-:W-:-:S04]  /*06d0*/  FADD R0, R3, -R0 ;  /* 0x8000000003007221 */ /* 0x008fc80000000000 */
[----:B------:R-:W0:Y:S01]  /*06e0*/  F2I.FLOOR.NTZ R13, R2 ;  /* 0x00000002000d7305 */ /* 0x000e220000207100 */
[C---:B------:R-:W-:Y:S01]  /*06f0*/  FADD R6, -R0.reuse, 1 ;  /* 0x3f80000000067421 */ /* 0x040fe20000000100 */
[C---:B------:R-:W-:Y:S01]  /*0700*/  FMUL R9, R0.reuse, R17 ;  /* 0x0000001100097220 */ /* 0x040fe20000400000 */
[----:B------:R-:W-:Y:S01]  /*0710*/  FMUL R8, R0, R5 ;  /* 0x0000000500087220 */ /* 0x000fe20000400000 */
[----:B------:R-:W-:Y:S01]  /*0720*/  IADD3 R0, PT, PT, R27, -0x1, RZ ;  /* 0xffffffff1b007810 */ /* 0x000fe20007ffe0ff */
[----:B------:R-:W-:Y:S01]  /*0730*/  FMUL R7, R5, R6 ;  /* 0x0000000605077220 */ /* 0x000fe20000400000 */
[----:B--2---:R-:W-:Y:S01]  /*0740*/  VIMNMX.RELU R5, PT, PT, R4, R15, PT ;  /* 0x0000000f04057248 */ /* 0x004fe20003fe1100 */
[----:B------:R-:W-:Y:S01]  /*0750*/  FMUL R6, R6, R17 ;  /* 0x0000001106067220 */ /* 0x000fe20000400000 */
[----:B------:R-:W-:Y:S02]  /*0760*/  VIADDMNMX.RELU R3, R4, 0x1, R15, PT ;  /* 0x0000000104037846 */ /* 0x000fe4000380110f */
[----:B0-----:R-:W-:-:S02]  /*0770*/  VIMNMX.RELU R4, PT, PT, R13, R0, PT ;  /* 0x000000000d047248 */ /* 0x001fc40003fe1100 */
[----:B------:R-:W-:Y:S01]  /*0780*/  VIADDMNMX.RELU R2, R13, 0x1, R0, PT ;  /* 0x000000010d027846 */ /* 0x000fe20003801100 */
[----:B------:R-:W-:Y:S06]  /*0790*/  BRA.U !UP0, `(.L_x_5) ;  /* 0x0000000908707547 */ /* 0x000fec000b800000 */
[----:B------:R-:W0:Y:S01]  /*07a0*/  LDC R15, c[0x0][0x3b4] ;  /* 0x0000ed00ff0f7b82 */ /* 0x000e220000000800 */
[----:B------:R-:W-:Y:S01]  /*07b0*/  IMAD R0, R26, R27, RZ ;  /* 0x0000001b1a007224 */ /* 0x000fe200078e02ff */
[----:B------:R-:W-:Y:S01]  /*07c0*/  ULOP3.LUT UR4, UR5, 0x7ffffffc, URZ, 0xc0, !UPT ;  /* 0x7ffffffc05047892 */ /* 0x000fe2000f8ec0ff */
[CC--:B------:R-:W-:Y:S01]  /*07d0*/  IMAD R17, R12.reuse, R26.reuse, R5 ;  /* 0x0000001a0c117224 */ /* 0x0c0fe200078e0205 */
[----:B------:R-:W-:Y:S01]  /*07e0*/  CS2R R24, SRZ ;  /* 0x0000000000187805 */ /* 0x000fe2000001ff00 */
[CC--:B------:R-:W-:Y:S01]  /*07f0*/  IMAD R19, R12.reuse, R26.reuse, R3 ;  /* 0x0000001a0c137224 */ /* 0x0c0fe200078e0203 */
[----:B------:R-:W-:Y:S01]  /*0800*/  UIADD3 UR5, UPT, UPT, -UR4, URZ, URZ ;  /* 0x000000ff04057290 */ /* 0x000fe2000fffe1ff */
[----:B------:R-:W-:-:S04]  /*0810*/  IMAD R21, R12, R26, R11 ;  /* 0x0000001a0c157224 */ /* 0x000fc800078e020b */
[----:B------:R-:W-:Y:S01]  /*0820*/  IMAD R21, R21, R27, R10 ;  /* 0x0000001b15157224 */ /* 0x000fe200078e020a */
[C---:B0-----:R-:W-:Y:S01]  /*0830*/  LEA R14, R15.reuse, R12, 0x1 ;  /* 0x0000000c0f0e7211 */ /* 0x041fe200078e08ff */
[-C--:B------:R-:W-:Y:S01]  /*0840*/  IMAD R0, R0, R15.reuse, RZ ;  /* 0x0000000f00007224 */ /* 0x080fe200078e02ff */
[----:B------:R-:W-:Y:S01]  /*0850*/  IADD3 R13, PT, PT, R12, R15, RZ ;  /* 0x0000000f0c0d7210 */ /* 0x000fe20007ffe0ff */
[----:B------:R-:W-:Y:S02]  /*0860*/  IMAD R15, R15, 0x3, R12 ;  /* 0x000000030f0f7824 */ /* 0x000fe400078e020c */
[CC--:B------:R-:W-:Y:S02]  /*0870*/  IMAD R16, R14.reuse, R26.reuse, R3 ;  /* 0x0000001a0e107224 */ /* 0x0c0fe400078e0203 */
[-C--:B------:R-:W-:Y:S02]  /*0880*/  IMAD R18, R14, R26.reuse, R11 ;  /* 0x0000001a0e127224 */ /* 0x080fe400078e020b */
[----:B------:R-:W-:-:S02]  /*0890*/  IMAD R37, R13, R26, R3 ;  /* 0x0000001a0d257224 */ /* 0x000fc400078e0203 */
[-CC-:B------:R-:W-:Y:S02]  /*08a0*/  IMAD R43, R13, R26.reuse, R5.reuse ;  /* 0x0000001a0d2b7224 */ /* 0x180fe400078e0205 */
[-C--:B------:R-:W-:Y:S02]  /*08b0*/  IMAD R20, R14, R26.reuse, R5 ;  /* 0x0000001a0e147224 */ /* 0x080fe400078e0205 */
[CC--:B------:R-:W-:Y:S02]  /*08c0*/  IMAD R36, R15.reuse, R26.reuse, R3 ;  /* 0x0000001a0f247224 */ /* 0x0c0fe400078e0203 */
[-C--:B------:R-:W-:Y:S02]  /*08d0*/  IMAD R42, R15, R26.reuse, R5 ;  /* 0x0000001a0f2a7224 */ /* 0x080fe400078e0205 */
[-CC-:B------:R-:W-:Y:S02]  /*08e0*/  IMAD R39, R13, R26.reuse, R11.reuse ;  /* 0x0000001a0d277224 */ /* 0x180fe400078e020b */
[----:B------:R-:W-:-:S02]  /*08f0*/  IMAD R38, R15, R26, R11 ;  /* 0x0000001a0f267224 */ /* 0x000fc400078e020b */
[CC--:B------:R-:W-:Y:S02]  /*0900*/  IMAD R45, R16.reuse, R27.reuse, R2 ;  /* 0x0000001b102d7224 */ /* 0x0c0fe400078e0202 */
[-C--:B------:R-:W-:Y:S02]  /*0910*/  IMAD R14, R16, R27.reuse, R4 ;  /* 0x0000001b100e7224 */ /* 0x080fe400078e0204 */
[CC--:B------:R-:W-:Y:S02]  /*0920*/  IMAD R13, R17.reuse, R27.reuse, R2 ;  /* 0x0000001b110d7224 */ /* 0x0c0fe400078e0202 */
[-C--:B------:R-:W-:Y:S02]  /*0930*/  IMAD R15, R17, R27.reuse, R4 ;  /* 0x0000001b110f7224 */ /* 0x080fe400078e0204 */
[-C--:B------:R-:W-:Y:S02]  /*0940*/  IMAD R16, R18, R27.reuse, R10 ;  /* 0x0000001b12107224 */ /* 0x080fe400078e020a */
[----:B------:R-:W-:-:S02]  /*0950*/  IMAD R17, R19, R27, R2 ;  /* 0x0000001b13117224 */ /* 0x000fc400078e0202 */
[-CC-:B------:R-:W-:Y:S02]  /*0960*/  IMAD R23, R37, R27.reuse, R2.reuse ;  /* 0x0000001b25177224 */ /* 0x180fe400078e0202 */
[-CC-:B------:R-:W-:Y:S02]  /*0970*/  IMAD R41, R43, R27.reuse, R2.reuse ;  /* 0x0000001b2b297224 */ /* 0x180fe400078e0202 */
[-CC-:B------:R-:W-:Y:S02]  /*0980*/  IMAD R18, R20, R27.reuse, R2.reuse ;  /* 0x0000001b14127224 */ /* 0x180fe400078e0202 */
[-CC-:B------:R-:W-:Y:S02]  /*0990*/  IMAD R22, R36, R27.reuse, R2.reuse ;  /* 0x0000001b24167224 */ /* 0x180fe400078e0202 */
[-C--:B------:R-:W-:Y:S02]  /*09a0*/  IMAD R40, R42, R27.reuse, R2 ;  /* 0x0000001b2a287224 */ /* 0x080fe400078e0202 */
[----:B------:R-:W-:-:S02]  /*09b0*/  IMAD R19, R19, R27, R4 ;  /* 0x0000001b13137224 */ /* 0x000fc400078e0204 */
[-C--:B------:R-:W-:Y:S02]  /*09c0*/  IMAD R37, R37, R27.reuse, R4 ;  /* 0x0000001b25257224 */ /* 0x080fe400078e0204 */
[-C--:B------:R-:W-:Y:S02]  /*09d0*/  IMAD R39, R39, R27.reuse, R10 ;  /* 0x0000001b27277224 */ /* 0x080fe400078e020a */
[-CC-:B------:R-:W-:Y:S02]  /*09e0*/  IMAD R43, R43, R27.reuse, R4.reuse ;  /* 0x0000001b2b2b7224 */ /* 0x180fe400078e0204 */
[-CC-:B------:R-:W-:Y:S02]  /*09f0*/  IMAD R20, R20, R27.reuse, R4.reuse ;  /* 0x0000001b14147224 */ /* 0x180fe400078e0204 */
[-C--:B------:R-:W-:Y:S02]  /*0a00*/  IMAD R36, R36, R27.reuse, R4 ;  /* 0x0000001b24247224 */ /* 0x080fe400078e0204 */
[----:B------:R-:W-:-:S02]  /*0a10*/  IMAD R38, R38, R27, R10 ;  /* 0x0000001b26267224 */ /* 0x000fc400078e020a */
[----:B------:R-:W-:-:S07]  /*0a20*/  IMAD R42, R42, R27, R4 ;  /* 0x0000001b2a2a7224 */ /* 0x000fce00078e0204 */
.L_x_17:
[----:B0-----:R-:W0:Y:S02]  /*0a30*/  LDC.64 R26, c[0x0][0x380] ;  /* 0x0000e000ff1a7b82 */ /* 0x001e240000000a00 */
[----:B0-----:R-:W-:-:S05]  /*0a40*/  IMAD.WIDE R28, R21, 0x4, R26 ;  /* 0x00000004151c7825 */ /* 0x001fca00078e021a */
[----:B------:R-:W2:Y:S01]  /*0a50*/  LDG.E.CONSTANT R44, desc[UR8][R28.64] ;  /* 0x000000081c2c7981 */ /* 0x000ea2000c1e9900 */
[----:B------:R-:W-:Y:S01]  /*0a60*/  BSSY.RECONVERGENT B0, `(.L_x_6) ;  /* 0x0000013000007945 */ /* 0x000fe20003800200 */
[----:B--2---:R-:W-:-:S13]  /*0a70*/  FSETP.GEU.AND P1, PT, R44, 9.9999999600419720025e-13, PT ;  /* 0x2b8cbccc2c00780b */ /* 0x004fda0003f2e000 */
[----:B------:R-:W-:Y:S05]  /*0a80*/  @!P1 BRA `(.L_x_7) ;  /* 0x0000000000409947 */ /* 0x000fea0003800000 */
[----:B------:R-:W0:Y:S02]  /*0a90*/  @P0 F2F.F64.F32 R28, R44 ;  /* 0x0000002c001c0310 */ /* 0x000e240000201800 */
[----:B0-----:R-:W-:Y:S01]  /*0aa0*/  @P0 DADD R24, R24, R28 ;  /* 0x0000000018180229 */ /* 0x001fe2000000001c */
[----:B------:R-:W-:Y:S10]  /*0ab0*/  @P0 BRA `(.L_x_7) ;  /* 0x0000000000340947 */ /* 0x000ff40003800000 */
[----:B------:R-:W0:Y:S01]  /*0ac0*/  LDC.64 R28, c[0x0][0x388] ;  /* 0x0000e200ff1c7b82 */ /* 0x000e220000000a00 */
[----:B------:R-:W-:Y:S01]  /*0ad0*/  FMUL R31, R6, R44 ;  /* 0x0000002c061f7220 */ /* 0x000fe20000400000 */
[----:B0-----:R-:W-:-:S04]  /*0ae0*/  IMAD.WIDE R34, R15, 0x4, R28 ;  /* 0x000000040f227825 */ /* 0x001fc800078e021c */
[--C-:B------:R-:W-:Y:S01]  /*0af0*/  IMAD.WIDE R32, R13, 0x4, R28.reuse ;  /* 0x000000040d207825 */ /* 0x100fe200078e021c */
[----:B------:R0:W-:Y:S03]  /*0b00*/  REDG.E.ADD.F32.FTZ.RN.STRONG.GPU desc[UR8][R34.64], R31 ;  /* 0x0000001f220079a6 */ /* 0x0001e6000c12f308 */
[----:B0-----:R-:W-:Y:S01]  /*0b10*/  FMUL R35, R7, R44 ;  /* 0x0000002c07237220 */ /* 0x001fe20000400000 */
[----:B------:R-:W-:-:S04]  /*0b20*/  IMAD.WIDE R30, R19, 0x4, R28 ;  /* 0x00000004131e7825 */ /* 0x000fc800078e021c */
[----:B------:R0:W-:Y:S01]  /*0b30*/  REDG.E.ADD.F32.FTZ.RN.STRONG.GPU desc[UR8][R32.64], R35 ;  /* 0x00000023200079a6 */ /* 0x0001e2000c12f308 */
[----:B------:R-:W-:-:S04]  /*0b40*/  IMAD.WIDE R28, R17, 0x4, R28 ;  /* 0x00000004111c7825 */ /* 0x000fc800078e021c */
[-C--:B0-----:R-:W-:Y:S01]  /*0b50*/  FMUL R33, R9, R44.reuse ;  /* 0x0000002c09217220 */ /* 0x081fe20000400000 */
[----:B------:R-:W-:-:S04]  /*0b60*/  FMUL R44, R8, R44 ;  /* 0x0000002c082c7220 */ /* 0x000fc80000400000 */
[----:B------:R0:W-:Y:S04]  /*0b70*/  REDG.E.ADD.F32.FTZ.RN.STRONG.GPU desc[UR8][R30.64], R33 ;  /* 0x000000211e0079a6 */ /* 0x0001e8000c12f308 */
[----:B------:R0:W-:Y:S02]  /*0b80*/  REDG.E.ADD.F32.FTZ.RN.STRONG.GPU desc[UR8][R28.64], R44 ;  /* 0x0000002c1c0079a6 */ /* 0x0001e4000c12f308 */
.L_x_7:
[----:B------:R-:W-:Y:S05]  /*0b90*/  BSYNC.RECONVERGENT B0 ;  /* 0x0000000000007941 */ /* 0x000fea0003800200 */
.L_x_6:
[----:B0-----:R-:W-:-:S05]  /*0ba0*/  IMAD.WIDE R28, R39, 0x4, R26 ;  /* 0x00000004271c7825 */ /* 0x001fca00078e021a */
[----:B------:R-:W2:Y:S01]  /*0bb0*/  LDG.E.CONSTANT R44, desc[UR8][R28.64] ;  /* 0x000000081c2c7981 */ /* 0x000ea2000c1e9900 */
[----:B------:R-:W-:Y:S01]  /*0bc0*/  BSSY.RECONVERGENT B0, `(.L_x_8) ;  /* 0x0000014000007945 */ /* 0x000fe20003800200 */
[----:B--2---:R-:W-:-:S13]  /*0bd0*/  FSETP.GEU.AND P1, PT, R44, 9.9999999600419720025e-13, PT ;  /* 0x2b8cbccc2c00780b */ /* 0x004fda0003f2e000 */
[----:B------:R-:W-:Y:S05]  /*0be0*/  @!P1 BRA `(.L_x_9) ;  /* 0x0000000000449947 */ /* 0x000fea0003800000 */
[----:B------:R-:W-:Y:S05]  /*0bf0*/  @P0 BRA `(.L_x_10) ;  /* 0x0000000000380947 */ /* 0x000fea0003800000 */
        /* <DEDUP_REMOVED lines=12> */
[----:B------:R0:W-:Y:S01]  /*0cc0*/  REDG.E.ADD.F32.FTZ.RN.STRONG.GPU desc[UR8][R28.64], R44 ;  /* 0x0000002c1c0079a6 */ /* 0x0001e2000c12f308 */
[----:B------:R-:W-:Y:S05]  /*0cd0*/  BRA `(.L_x_9) ;  /* 0x0000000000087947 */ /* 0x000fea0003800000 */
.L_x_10:
[----:B------:R-:W0:Y:S02]  /*0ce0*/  F2F.F64.F32 R28, R44 ;  /* 0x0000002c001c7310 */ /* 0x000e240000201800 */
[----:B0-----:R-:W-:-:S11]  /*0cf0*/  DADD R24, R24, R28 ;  /* 0x0000000018187229 */ /* 0x001fd6000000001c */
.L_x_9:
[----:B------:R-:W-:Y:S05]  /*0d00*/  BSYNC.RECONVERGENT B0 ;  /* 0x0000000000007941 */ /* 0x000fea0003800200 */
.L_x_8:
        /* <DEDUP_REMOVED lines=8> */
[----:B0-----:R-:W-:-:S05]  /*0d90*/  IMAD.WIDE R30, R20, 0x4, R28 ;  /* 0x00000004141e7825 */ /* 0x001fca00078e021c */
[----:B------:R0:W-:Y:S01]  /*0da0*/  REDG.E.ADD.F32.FTZ.RN.STRONG.GPU desc[UR8][R30.64], R33 ;  /* 0x000000211e0079a6 */ /* 0x0001e2000c12f308 */
[----:B------:R-:W-:-:S04]  /*0db0*/  IMAD.WIDE R34, R14, 0x4, R28 ;  /* 0x000000040e227825 */ /* 0x000fc800078e021c */
[----:B0-----:R-:W-:Y:S01]  /*0dc0*/  FMUL R31, R7, R44 ;  /* 0x0000002c071f7220 */ /* 0x001fe20000400000 */
[----:B------:R-:W-:-:S04]  /*0dd0*/  IMAD.WIDE R32, R18, 0x4, R28 ;  /* 0x0000000412207825 */ /* 0x000fc800078e021c */
[-C--:B------:R-:W-:Y:S01]  /*0de0*/  FMUL R30, R9, R44.reuse ;  /* 0x0000002c091e7220 */ /* 0x080fe20000400000 */
[----:B------:R-:W-:Y:S01]  /*0df0*/  FMUL R44, R8, R44 ;  /* 0x0000002c082c7220 */ /* 0x000fe20000400000 */
[----:B------:R-:W-:Y:S01]  /*0e00*/  IMAD.WIDE R28, R45, 0x4, R28 ;  /* 0x000000042d1c7825 */ /* 0x000fe200078e021c */
[----:B------:R0:W-:Y:S04]  /*0e10*/  REDG.E.ADD.F32.FTZ.RN.STRONG.GPU desc[UR8][R32.64], R31 ;  /* 0x0000001f200079a6 */ /* 0x0001e8000c12f308 */
[----:B------:R0:W-:Y:S04]  /*0e20*/  REDG.E.ADD.F32.FTZ.RN.STRONG.GPU desc[UR8][R34.64], R30 ;  /* 0x0000001e220079a6 */ /* 0x0001e8000c12f308 */
[----:B------:R0:W-:Y:S01]  /*0e30*/  REDG.E.ADD.F32.FTZ.RN.STRONG.GPU desc[UR8][R28.64], R44 ;  /* 0x0000002c1c0079a6 */ /* 0x0001e2000c12f308 */
[----:B------:R-:W-:Y:S05]  /*0e40*/  BRA `(.L_x_12) ;  /* 0x0000000000087947 */ /* 0x000fea0003800000 */
.L_x_13:
[----:B------:R-:W0:Y:S02]  /*0e50*/  F2F.F64.F32 R28, R44 ;  /* 0x0000002c001c7310 */ /* 0x000e240000201800 */
[----:B0-----:R-:W-:-:S11]  /*0e60*/  DADD R24, R24, R28 ;  /* 0x0000000018187229 */ /* 0x001fd6000000001c */
.L_x_12:
[----:B------:R-:W-:Y:S05]  /*0e70*/  BSYNC.RECONVERGENT B0 ;  /* 0x0000000000007941 */ /* 0x000fea0003800200 */
.L_x_11:
[----:B------:R-:W-:-:S05]  /*0e80*/  IMAD.WIDE R26, R38, 0x4, R26 ;  /* 0x00000004261a7825 */ /* 0x000fca00078e021a */
[----:B0-----:R-:W2:Y:S01]  /*0e90*/  LDG.E.CONSTANT R28, desc[UR8][R26.64] ;  /* 0x000000081a1c7981 */ /* 0x001ea2000c1e9900 */
[----:B------:R-:W-:Y:S01]  /*0ea0*/  BSSY.RECONVERGENT B0, `(.L_x_14) ;  /* 0x0000014000007945 */ /* 0x000fe20003800200 */
[----:B--2---:R-:W-:-:S13]  /*0eb0*/  FSETP.GEU.AND P1, PT, R28, 9.9999999600419720025e-13, PT ;  /* 0x2b8cbccc1c00780b */ /* 0x004fda0003f2e000 */
[----:B------:R-:W-:Y:S05]  /*0ec0*/  @!P1 BRA `(.L_x_15) ;  /* 0x0000000000449947 */ /* 0x000fea0003800000 */
[----:B------:R-:W-:Y:S05]  /*0ed0*/  @P0 BRA `(.L_x_16) ;  /* 0x0000000000380947 */ /* 0x000fea0003800000 */
[----:B------:R-:W0:Y:S01]  /*0ee0*/  LDC.64 R26, c[0x0][0x388] ;  /* 0x0000e200ff1a7b82 */ /* 0x000e220000000a00 */
[-C--:B------:R-:W-:Y:S01]  /*0ef0*/  FMUL R35, R6, R28.reuse ;  /* 0x0000001c06237220 */ /* 0x080fe20000400000 */
[-C--:B------:R-:W-:Y:S01]  /*0f00*/  FMUL R34, R7, R28.reuse ;  /* 0x0000001c07227220 */ /* 0x080fe20000400000 */
[----:B------:R-:W-:Y:S01]  /*0f10*/  FMUL R44, R9, R28 ;  /* 0x0000001c092c7220 */ /* 0x000fe20000400000 */
[----:B0-----:R-:W-:-:S04]  /*0f20*/  IMAD.WIDE R32, R42, 0x4, R26 ;  /* 0x000000042a207825 */ /* 0x001fc800078e021a */
[--C-:B------:R-:W-:Y:S01]  /*0f30*/  IMAD.WIDE R30, R40, 0x4, R26.reuse ;  /* 0x00000004281e7825 */ /* 0x100fe200078e021a */
[----:B------:R-:W-:Y:S04]  /*0f40*/  REDG.E.ADD.F32.FTZ.RN.STRONG.GPU desc[UR8][R32.64], R35 ;  /* 0x00000023200079a6 */ /* 0x000fe8000c12f308 */
[----:B------:R0:W-:Y:S02]  /*0f50*/  REDG.E.ADD.F32.FTZ.RN.STRONG.GPU desc[UR8][R30.64], R34 ;  /* 0x000000221e0079a6 */ /* 0x0001e4000c12f308 */
[----:B0-----:R-:W-:Y:S01]  /*0f60*/  FMUL R31, R8, R28 ;  /* 0x0000001c081f7220 */ /* 0x001fe20000400000 */
[----:B------:R-:W-:-:S04]  /*0f70*/  IMAD.WIDE R28, R36, 0x4, R26 ;  /* 0x00000004241c7825 */ /* 0x000fc800078e021a */
[----:B------:R-:W-:Y:S01]  /*0f80*/  IMAD.WIDE R26, R22, 0x4, R26 ;  /* 0x00000004161a7825 */ /* 0x000fe200078e021a */
[----:B------:R0:W-:Y:S04]  /*0f90*/  REDG.E.ADD.F32.FTZ.RN.STRONG.GPU desc[UR8][R28.64], R44 ;  /* 0x0000002c1c0079a6 */ /* 0x0001e8000c12f308 */
[----:B------:R0:W-:Y:S01]  /*0fa0*/  REDG.E.ADD.F32.FTZ.RN.STRONG.GPU desc[UR8][R26.64], R31 ;  /* 0x0000001f1a0079a6 */ /* 0x0001e2000c12f308 */
[----:B------:R-:W-:Y:S05]  /*0fb0*/  BRA `(.L_x_15) ;  /* 0x0000000000087947 */ /* 0x000fea0003800000 */
.L_x_16:
[----:B------:R-:W0:Y:S02]  /*0fc0*/  F2F.F64.F32 R26, R28 ;  /* 0x0000001c001a7310 */ /* 0x000e240000201800 */
[----:B0-----:R-:W-:-:S11]  /*0fd0*/  DADD R24, R24, R26 ;  /* 0x0000000018187229 */ /* 0x001fd6000000001a */
.L_x_15:
[----:B------:R-:W-:Y:S05]  /*0fe0*/  BSYNC.RECONVERGENT B0 ;  /* 0x0000000000007941 */ /* 0x000fea0003800200 */
.L_x_14:
[----:B------:R-:W-:Y:S01]  /*0ff0*/  UIADD3 UR5, UPT, UPT, UR5, 0x4, URZ ;  /* 0x0000000405057890 */ /* 0x000fe2000fffe0ff */
[C---:B------:R-:W-:Y:S02]  /*1000*/  LEA R23, R0.reuse, R23, 0x2 ;  /* 0x0000001700177211 */ /* 0x040fe400078e10ff */
[C---:B------:R-:W-:Y:S01]  /*1010*/  LEA R37, R0.reuse, R37, 0x2 ;  /* 0x0000002500257211 */ /* 0x040fe200078e10ff */
[----:B------:R-:W-:Y:S01]  /*1020*/  UISETP.NE.AND UP0, UPT, UR5, URZ, UPT ;  /* 0x000000ff0500728c */ /* 0x000fe2000bf05270 */
[C---:B------:R-:W-:Y:S02]  /*1030*/  LEA R41, R0.reuse, R41, 0x2 ;  /* 0x0000002900297211 */ /* 0x040fe400078e10ff */
[C---:B------:R-:W-:Y:S02]  /*1040*/  LEA R43, R0.reuse, R43, 0x2 ;  /* 0x0000002b002b7211 */ /* 0x040fe400078e10ff */
[C---:B------:R-:W-:Y:S02]  /*1050*/  LEA R39, R0.reuse, R39, 0x2 ;  /* 0x0000002700277211 */ /* 0x040fe400078e10ff */
[----:B------:R-:W-:-:S02]  /*1060*/  LEA R45, R0, R45, 0x2 ;  /* 0x0000002d002d7211 */ /* 0x000fc400078e10ff */
[C---:B------:R-:W-:Y:S02]  /*1070*/  LEA R14, R0.reuse, R14, 0x2 ;  /* 0x0000000e000e7211 */ /* 0x040fe400078e10ff */
[C---:B------:R-:W-:Y:S02]  /*1080*/  LEA R18, R0.reuse, R18, 0x2 ;  /* 0x0000001200127211 */ /* 0x040fe400078e10ff */
        /* <DEDUP_REMOVED lines=11> */
[----:B------:R-:W-:Y:S01]  /*1140*/  LEA R19, R0, R19, 0x2 ;  /* 0x0000001300137211 */ /* 0x000fe200078e10ff */
[----:B------:R-:W-:Y:S06]  /*1150*/  BRA.U UP0, `(.L_x_17) ;  /* 0xfffffff900347547 */ /* 0x000fec000b83ffff */
.L_x_5:
[----:B------:R-:W1:Y:S02]  /*1160*/  LDCU UR5, c[0x0][0x3b0] ;  /* 0x00007600ff0577ac */ /* 0x000e640008000800 */
[----:B-1----:R-:W-:-:S09]  /*1170*/  ULOP3.LUT UP0, UR5, UR5, 0x3, URZ, 0xc0, !UPT ;  /* 0x0000000305057892 */ /* 0x002fd2000f80c0ff */
[----:B------:R-:W-:Y:S05]  /*1180*/  BRA.U !UP0, `(.L_x_0) ;  /* 0x0000000108b87547 */ /* 0x000fea000b800000 */
[----:B------:R-:W1:Y:S01]  /*1190*/  LDC R13, c[0x0][0x3b4] ;  /* 0x0000ed00ff0d7b82 */ /* 0x000e620000000800 */
[----:B------:R-:W2:Y:S01]  /*11a0*/  LDCU.64 UR6, c[0x0][0x3b8] ;  /* 0x00007700ff0677ac */ /* 0x000ea20008000a00 */
[----:B------:R-:W-:-:S06]  /*11b0*/  UIADD3 UR5, UPT, UPT, -UR5, URZ, URZ ;  /* 0x000000ff05057290 */ /* 0x000fcc000fffe1ff */
[----:B------:R-:W3:Y:S08]  /*11c0*/  LDC R0, c[0x0][0x3b4] ;  /* 0x0000ed00ff007b82 */ /* 0x000ef00000000800 */
[----:B------:R-:W4:Y:S08]  /*11d0*/  LDC.64 R14, c[0x0][0x388] ;  /* 0x0000e200ff0e7b82 */ /* 0x000f300000000a00 */
[----:B------:R-:W3:Y:S01]  /*11e0*/  LDC.64 R16, c[0x0][0x380] ;  /* 0x0000e000ff107b82 */ /* 0x000ee20000000a00 */
[----:B-1----:R-:W-:-:S04]  /*11f0*/  IMAD R12, R13, UR4, R12 ;  /* 0x000000040d0c7c24 */ /* 0x002fc8000f8e020c */
[C---:B--2---:R-:W-:Y:S02]  /*1200*/  IMAD R3, R12.reuse, UR6, R3 ;  /* 0x000000060c037c24 */ /* 0x044fe4000f8e0203 */
[C---:B------:R-:W-:Y:S02]  /*1210*/  IMAD R5, R12.reuse, UR6, R5 ;  /* 0x000000060c057c24 */ /* 0x040fe4000f8e0205 */
[----:B------:R-:W-:Y:S01]  /*1220*/  IMAD R11, R12, UR6, R11 ;  /* 0x000000060c0b7c24 */ /* 0x000fe2000f8e020b */
[----:B------:R-:W-:Y:S02]  /*1230*/  UIMAD UR6, UR6, UR7, URZ ;  /* 0x00000007060672a4 */ /* 0x000fe4000f8e02ff */
[C---:B------:R-:W-:Y:S02]  /*1240*/  IMAD R19, R3.reuse, UR7, R2 ;  /* 0x0000000703137c24 */ /* 0x040fe4000f8e0202 */
[----:B------:R-:W-:Y:S02]  /*1250*/  IMAD R21, R3, UR7, R4 ;  /* 0x0000000703157c24 */ /* 0x000fe4000f8e0204 */
[----:B------:R-:W-:-:S02]  /*1260*/  IMAD R23, R5, UR7, R2 ;  /* 0x0000000705177c24 */ /* 0x000fc4000f8e0202 */
[----:B0-----:R-:W-:Y:S02]  /*1270*/  IMAD R27, R5, UR7, R4 ;  /* 0x00000007051b7c24 */ /* 0x001fe4000f8e0204 */
[----:B----4-:R-:W-:-:S07]  /*1280*/  IMAD R29, R11, UR7, R10 ;  /* 0x000000070b1d7c24 */ /* 0x010fce000f8e020a */
.L_x_21:
[----:B0--3--:R-:W-:-:S06]  /*1290*/  IMAD.WIDE R2, R29, 0x4, R16 ;  /* 0x000000041d027825 */ /* 0x009fcc00078e0210 */
[----:B------:R-:W2:Y:S01]  /*12a0*/  LDG.E.CONSTANT R2, desc[UR8][R2.64] ;  /* 0x0000000802027981 */ /* 0x000ea2000c1e9900 */
[----:B------:R-:W-:Y:S01]  /*12b0*/  BSSY.RECONVERGENT B0, `(.L_x_18) ;  /* 0x0000013000007945 */ /* 0x000fe20003800200 */
[----:B--2---:R-:W-:-:S13]  /*12c0*/  FSETP.GEU.AND P1, PT, R2, 9.9999999600419720025e-13, PT ;  /* 0x2b8cbccc0200780b */ /* 0x004fda0003f2e000 */
[----:B------:R-:W-:Y:S05]  /*12d0*/  @!P1 BRA `(.L_x_19) ;  /* 0x0000000000409947 */ /* 0x000fea0003800000 */
[----:B------:R-:W-:Y:S05]  /*12e0*/  @P0 BRA `(.L_x_20) ;  /* 0x0000000000340947 */ /* 0x000fea0003800000 */
[-C--:B------:R-:W-:Y:S01]  /*12f0*/  FMUL R31, R6, R2.reuse ;  /* 0x00000002061f7220 */ /* 0x080fe20000400000 */
[-C--:B------:R-:W-:Y:S01]  /*1300*/  FMUL R33, R7, R2.reuse ;  /* 0x0000000207217220 */ /* 0x080fe20000400000 */
[-C--:B------:R-:W-:Y:S01]  /*1310*/  FMUL R35, R9, R2.reuse ;  /* 0x0000000209237220 */ /* 0x080fe20000400000 */
[----:B------:R-:W-:Y:S01]  /*1320*/  FMUL R37, R8, R2 ;  /* 0x0000000208257220 */ /* 0x000fe20000400000 */
[----:B------:R-:W-:-:S04]  /*1330*/  IMAD.WIDE R2, R27, 0x4, R14 ;  /* 0x000000041b027825 */ /* 0x000fc800078e020e */
[--C-:B------:R-:W-:Y:S01]  /*1340*/  IMAD.WIDE R4, R23, 0x4, R14.reuse ;  /* 0x0000000417047825 */ /* 0x100fe200078e020e */
[----:B------:R0:W-:Y:S03]  /*1350*/  REDG.E.ADD.F32.FTZ.RN.STRONG.GPU desc[UR8][R2.64], R31 ;  /* 0x0000001f020079a6 */ /* 0x0001e6000c12f308 */
[--C-:B------:R-:W-:Y:S01]  /*1360*/  IMAD.WIDE R10, R21, 0x4, R14.reuse ;  /* 0x00000004150a7825 */ /* 0x100fe200078e020e */
[----:B------:R0:W-:Y:S03]  /*1370*/  REDG.E.ADD.F32.FTZ.RN.STRONG.GPU desc[UR8][R4.64], R33 ;  /* 0x00000021040079a6 */ /* 0x0001e6000c12f308 */
[----:B------:R-:W-:Y:S01]  /*1380*/  IMAD.WIDE R12, R19, 0x4, R14 ;  /* 0x00000004130c7825 */ /* 0x000fe200078e020e */
[----:B------:R0:W-:Y:S04]  /*1390*/  REDG.E.ADD.F32.FTZ.RN.STRONG.GPU desc[UR8][R10.64], R35 ;  /* 0x000000230a0079a6 */ /* 0x0001e8000c12f308 */
[----:B------:R0:W-:Y:S01]  /*13a0*/  REDG.E.ADD.F32.FTZ.RN.STRONG.GPU desc[UR8][R12.64], R37 ;  /* 0x000000250c0079a6 */ /* 0x0001e2000c12f308 */
[----:B------:R-:W-:Y:S05]  /*13b0*/  BRA `(.L_x_19) ;  /* 0x0000000000087947 */ /* 0x000fea0003800000 */
.L_x_20:
[----:B------:R-:W0:Y:S02]  /*13c0*/  F2F.F64.F32 R2, R2 ;  /* 0x0000000200027310 */ /* 0x000e240000201800 */
[----:B0-----:R-:W-:-:S11]  /*13d0*/  DADD R24, R24, R2 ;  /* 0x0000000018187229 */ /* 0x001fd60000000002 */
.L_x_19:
[----:B------:R-:W-:Y:S05]  /*13e0*/  BSYNC.RECONVERGENT B0 ;  /* 0x0000000000007941 */ /* 0x000fea0003800200 */
.L_x_18:
[----:B------:R-:W-:Y:S01]  /*13f0*/  UIADD3 UR5, UPT, UPT, UR5, 0x1, URZ ;  /* 0x0000000105057890 */ /* 0x000fe2000fffe0ff */
[C---:B------:R-:W-:Y:S02]  /*1400*/  IMAD R19, R0.reuse, UR6, R19 ;  /* 0x0000000600137c24 */ /* 0x040fe4000f8e0213 */
[C---:B------:R-:W-:Y:S01]  /*1410*/  IMAD R21, R0.reuse, UR6, R21 ;  /* 0x0000000600157c24 */ /* 0x040fe2000f8e0215 */
[----:B------:R-:W-:Y:S01]  /*1420*/  UISETP.NE.AND UP0, UPT, UR5, URZ, UPT ;  /* 0x000000ff0500728c */ /* 0x000fe2000bf05270 */
[C---:B------:R-:W-:Y:S02]  /*1430*/  IMAD R23, R0.reuse, UR6, R23 ;  /* 0x0000000600177c24 */ /* 0x040fe4000f8e0217 */
[C---:B------:R-:W-:Y:S02]  /*1440*/  IMAD R27, R0.reuse, UR6, R27 ;  /* 0x00000006001b7c24 */ /* 0x040fe4000f8e021b */
[----:B------:R-:W-:-:S04]  /*1450*/  IMAD R29, R0, UR6, R29 ;  /* 0x00000006001d7c24 */ /* 0x000fc8000f8e021d */
[----:B------:R-:W-:Y:S05]  /*1460*/  BRA.U UP0, `(.L_x_21) ;  /* 0xfffffffd00887547 */ /* 0x000fea000b83ffff */
.L_x_0:
[----:B------:R-:W-:-:S14]  /*1470*/  DSETP.GT.AND P0, PT, R24, RZ, PT ;  /* 0x000000ff1800722a */ /* 0x000fdc0003f04000 */
[----:B------:R-:W-:Y:S05]  /*1480*/  @!P0 EXIT ;  /* 0x000000000000894d */ /* 0x000fea0003800000 */
[----:B------:R-:W1:Y:S02]  /*1490*/  LDCU.64 UR4, c[0x0][0x390] ;  /* 0x00007200ff0477ac */ /* 0x000e640008000a00 */
[----:B-1----:R-:W-:-:S04]  /*14a0*/  UIADD3 UR4, UP0, UPT, UR4, 0x18, URZ ;  /* 0x0000001804047890 */ /* 0x002fc8000ff1e0ff */
[----:B------:R-:W-:Y:S02]  /*14b0*/  UIADD3.X UR5, UPT, UPT, URZ, UR5, URZ, UP0, !UPT ;  /* 0x00000005ff057290 */ /* 0x000fe400087fe4ff */
[----:B0-----:R-:W-:-:S04]  /*14c0*/  MOV R2, UR4 ;  /* 0x0000000400027c02 */ /* 0x001fc80008000f00 */
[----:B------:R-:W-:-:S05]  /*14d0*/  MOV R3, UR5 ;  /* 0x0000000500037c02 */ /* 0x000fca0008000f00 */
[----:B------:R-:W-:Y:S01]  /*14e0*/  REDG.E.ADD.F64.RN.STRONG.GPU desc[UR8][R2.64], R24 ;  /* 0x00000018020079a6 */ /* 0x000fe2000c12ff08 */
[----:B------:R-:W-:Y:S05]  /*14f0*/  EXIT ;  /* 0x000000000000794d */ /* 0x000fea0003800000 */
        .weak           $__internal_0_$__cuda_sm3x_div_rn_noftz_f32_slowpath
        .type           $__internal_0_$__cuda_sm3x_div_rn_noftz_f32_slowpath,@function
        .size           $__internal_0_$__cuda_sm3x_div_rn_noftz_f32_slowpath,(.L_x_34 - $__internal_0_$__cuda_sm3x_div_rn_noftz_f32_slowpath)
$__internal_0_$__cuda_sm3x_div_rn_noftz_f32_slowpath:
[----:B------:R-:W-:Y:S01]  /*1500*/  SHF.R.U32.HI R7, RZ, 0x17, R3 ;  /* 0x00000017ff077819 */ /* 0x000fe20000011603 */
[----:B------:R-:W-:Y:S01]  /*1510*/  BSSY.RECONVERGENT B1, `(.L_x_22) ;  /* 0x0000062000017945 */ /* 0x000fe20003800200 */
[----:B------:R-:W-:Y:S02]  /*1520*/  SHF.R.U32.HI R5, RZ, 0x17, R0 ;  /* 0x00000017ff057819 */ /* 0x000fe40000011600 */
[----:B------:R-:W-:Y:S02]  /*1530*/  LOP3.LUT R16, R7, 0xff, RZ, 0xc0, !PT ;  /* 0x000000ff07107812 */ /* 0x000fe400078ec0ff */
[----:B------:R-:W-:Y:S02]  /*1540*/  LOP3.LUT R13, R5, 0xff, RZ, 0xc0, !PT ;  /* 0x000000ff050d7812 */ /* 0x000fe400078ec0ff */
[----:B------:R-:W-:Y:S02]  /*1550*/  IADD3 R8, PT, PT, R16, -0x1, RZ ;  /* 0xffffffff10087810 */ /* 0x000fe40007ffe0ff */
[----:B------:R-:W-:-:S02]  /*1560*/  IADD3 R7, PT, PT, R13, -0x1, RZ ;  /* 0xffffffff0d077810 */ /* 0x000fc40007ffe0ff */
[----:B------:R-:W-:-:S04]  /*1570*/  ISETP.GT.U32.AND P1, PT, R8, 0xfd, PT ;  /* 0x000000fd0800780c */ /* 0x000fc80003f24070 */
[----:B------:R-:W-:-:S13]  /*1580*/  ISETP.GT.U32.OR P1, PT, R7, 0xfd, P1 ;  /* 0x000000fd0700780c */ /* 0x000fda0000f24470 */
[----:B------:R-:W-:Y:S01]  /*1590*/  @!P1 MOV R5, RZ ;  /* 0x000000ff00059202 */ /* 0x000fe20000000f00 */
[----:B------:R-:W-:Y:S06]  /*15a0*/  @!P1 BRA `(.L_x_23) ;  /* 0x00000000005c9947 */ /* 0x000fec0003800000 */
[----:B------:R-:W-:Y:S02]  /*15b0*/  FSETP.GTU.FTZ.AND P1, PT, |R0|, +INF , PT ;  /* 0x7f8000000000780b */ /* 0x000fe40003f3c200 */
[----:B------:R-:W-:-:S04]  /*15c0*/  FSETP.GTU.FTZ.AND P2, PT, |R3|, +INF , PT ;  /* 0x7f8000000300780b */ /* 0x000fc80003f5c200 */
[----:B------:R-:W-:-:S13]  /*15d0*/  PLOP3.LUT P1, PT, P1, P2, PT, 0xf8, 0x8f ;  /* 0x00000000008f781c */ /* 0x000fda0000f25f70 */
[----:B------:R-:W-:Y:S05]  /*15e0*/  @P1 BRA `(.L_x_24) ;  /* 0x00000004004c1947 */ /* 0x000fea0003800000 */
[----:B------:R-:W-:-:S13]  /*15f0*/  LOP3.LUT P1, RZ, R3, 0x7fffffff, R0, 0xc8, !PT ;  /* 0x7fffffff03ff7812 */ /* 0x000fda000782c800 */
[----:B------:R-:W-:Y:S05]  /*1600*/  @!P1 BRA `(.L_x_25) ;  /* 0x00000004003c9947 */ /* 0x000fea0003800000 */
[C---:B------:R-:W-:Y:S02]  /*1610*/  FSETP.NEU.FTZ.AND P3, PT, |R0|.reuse, +INF , PT ;  /* 0x7f8000000000780b */ /* 0x040fe40003f7d200 */
[----:B------:R-:W-:Y:S02]  /*1620*/  FSETP.NEU.FTZ.AND P2, PT, |R3|, +INF , PT ;  /* 0x7f8000000300780b */ /* 0x000fe40003f5d200 */
[----:B------:R-:W-:-:S11]  /*1630*/  FSETP.NEU.FTZ.AND P1, PT, |R0|, +INF , PT ;  /* 0x7f8000000000780b */ /* 0x000fd60003f3d200 */
[----:B------:R-:W-:Y:S05]  /*1640*/  @!P2 BRA !P3, `(.L_x_25) ;  /* 0x00000004002ca947 */ /* 0x000fea0005800000 */
[----:B------:R-:W-:-:S04]  /*1650*/  LOP3.LUT P3, RZ, R0, 0x7fffffff, RZ, 0xc0, !PT ;  /* 0x7fffffff00ff7812 */ /* 0x000fc8000786c0ff */
[----:B------:R-:W-:-:S13]  /*1660*/  PLOP3.LUT P2, PT, P2, P3, PT, 0x2f, 0xf2 ;  /* 0x0000000000f2781c */ /* 0x000fda0001746577 */
[----:B------:R-:W-:Y:S05]  /*1670*/  @P2 BRA `(.L_x_26) ;  /* 0x0000000400182947 */ /* 0x000fea0003800000 */
[----:B------:R-:W-:-:S04]  /*1680*/  LOP3.LUT P2, RZ, R3, 0x7fffffff, RZ, 0xc0, !PT ;  /* 0x7fffffff03ff7812 */ /* 0x000fc8000784c0ff */
[----:B------:R-:W-:-:S13]  /*1690*/  PLOP3.LUT P1, PT, P1, P2, PT, 0x2f, 0xf2 ;  /* 0x0000000000f2781c */ /* 0x000fda0000f24577 */
[----:B------:R-:W-:Y:S05]  /*16a0*/  @P1 BRA `(.L_x_27) ;  /* 0x0000000400001947 */ /* 0x000fea0003800000 */
[----:B------:R-:W-:Y:S02]  /*16b0*/  ISETP.GE.AND P1, PT, R7, RZ, PT ;  /* 0x000000ff0700720c */ /* 0x000fe40003f26270 */
[----:B------:R-:W-:-:S11]  /*16c0*/  ISETP.GE.AND P2, PT, R8, RZ, PT ;  /* 0x000000ff0800720c */ /* 0x000fd60003f46270 */
[----:B------:R-:W-:Y:S01]  /*16d0*/  @P1 MOV R5, RZ ;  /* 0x000000ff00051202 */ /* 0x000fe20000000f00 */
[----:B------:R-:W-:Y:S01]  /*16e0*/  @!P1 FFMA R0, R0, 1.84467440737095516160e+19, RZ ;  /* 0x5f80000000009823 */ /* 0x000fe200000000ff */
[----:B------:R-:W-:Y:S01]  /*16f0*/  @!P1 MOV R5, 0xffffffc0 ;  /* 0xffffffc000059802 */ /* 0x000fe20000000f00 */
[----:B------:R-:W-:-:S03]  /*1700*/  @!P2 FFMA R3, R3, 1.84467440737095516160e+19, RZ ;  /* 0x5f8000000303a823 */ /* 0x000fc600000000ff */
[----:B------:R-:W-:-:S07]  /*1710*/  @!P2 IADD3 R5, PT, PT, R5, 0x40, RZ ;  /* 0x000000400505a810 */ /* 0x000fce0007ffe0ff */
.L_x_23:
[----:B------:R-:W-:Y:S01]  /*1720*/  LEA R8, R16, 0xc0800000, 0x17 ;  /* 0xc080000010087811 */ /* 0x000fe200078eb8ff */
[----:B------:R-:W-:Y:S03]  /*1730*/  BSSY.RECONVERGENT B2, `(.L_x_28) ;  /* 0x0000036000027945 */ /* 0x000fe60003800200 */
[----:B------:R-:W-:Y:S02]  /*1740*/  IADD3 R8, PT, PT, -R8, R3, RZ ;  /* 0x0000000308087210 */ /* 0x000fe40007ffe1ff */
[----:B------:R-:W-:Y:S02]  /*1750*/  IADD3 R3, PT, PT, R13, -0x7f, RZ ;  /* 0xffffff810d037810 */ /* 0x000fe40007ffe0ff */
[----:B------:R0:W1:Y:S01]  /*1760*/  MUFU.RCP R7, R8 ;  /* 0x0000000800077308 */ /* 0x0000620000001000 */
[----:B------:R-:W-:Y:S02]  /*1770*/  FADD.FTZ R9, -R8, -RZ ;  /* 0x800000ff08097221 */ /* 0x000fe40000010100 */
[C---:B------:R-:W-:Y:S01]  /*1780*/  IMAD R0, R3.reuse, -0x800000, R0 ;  /* 0xff80000003007824 */ /* 0x040fe200078e0200 */
[----:B0-----:R-:W-:-:S04]  /*1790*/  IADD3 R8, PT, PT, R3, 0x7f, -R16 ;  /* 0x0000007f03087810 */ /* 0x001fc80007ffe810 */
[----:B------:R-:W-:Y:S01]  /*17a0*/  IADD3 R8, PT, PT, R8, R5, RZ ;  /* 0x0000000508087210 */ /* 0x000fe20007ffe0ff */
[----:B-1----:R-:W-:-:S04]  /*17b0*/  FFMA R14, R7, R9, 1 ;  /* 0x3f800000070e7423 */ /* 0x002fc80000000009 */
[----:B------:R-:W-:-:S04]  /*17c0*/  FFMA R18, R7, R14, R7 ;  /* 0x0000000e07127223 */ /* 0x000fc80000000007 */
[----:B------:R-:W-:-:S04]  /*17d0*/  FFMA R7, R0, R18, RZ ;  /* 0x0000001200077223 */ /* 0x000fc800000000ff */
[----:B------:R-:W-:-:S04]  /*17e0*/  FFMA R14, R9, R7, R0 ;  /* 0x00000007090e7223 */ /* 0x000fc80000000000 */
[----:B------:R-:W-:-:S04]  /*17f0*/  FFMA R13, R18, R14, R7 ;  /* 0x0000000e120d7223 */ /* 0x000fc80000000007 */
[----:B------:R-:W-:-:S04]  /*1800*/  FFMA R14, R9, R13, R0 ;  /* 0x0000000d090e7223 */ /* 0x000fc80000000000 */
[----:B------:R-:W-:-:S05]  /*1810*/  FFMA R7, R18, R14, R13 ;  /* 0x0000000e12077223 */ /* 0x000fca000000000d */
[----:B------:R-:W-:-:S04]  /*1820*/  SHF.R.U32.HI R0, RZ, 0x17, R7 ;  /* 0x00000017ff007819 */ /* 0x000fc80000011607 */
[----:B------:R-:W-:-:S04]  /*1830*/  LOP3.LUT R0, R0, 0xff, RZ, 0xc0, !PT ;  /* 0x000000ff00007812 */ /* 0x000fc800078ec0ff */
[----:B------:R-:W-:-:S04]  /*1840*/  IADD3 R9, PT, PT, R0, R8, RZ ;  /* 0x0000000800097210 */ /* 0x000fc80007ffe0ff */
[----:B------:R-:W-:-:S04]  /*1850*/  IADD3 R0, PT, PT, R9, -0x1, RZ ;  /* 0xffffffff09007810 */ /* 0x000fc80007ffe0ff */
[----:B------:R-:W-:-:S13]  /*1860*/  ISETP.GE.U32.AND P1, PT, R0, 0xfe, PT ;  /* 0x000000fe0000780c */ /* 0x000fda0003f26070 */
[----:B------:R-:W-:Y:S05]  /*1870*/  @!P1 BRA `(.L_x_29) ;  /* 0x0000000000809947 */ /* 0x000fea0003800000 */
[----:B------:R-:W-:-:S13]  /*1880*/  ISETP.GT.AND P1, PT, R9, 0xfe, PT ;  /* 0x000000fe0900780c */ /* 0x000fda0003f24270 */
[----:B------:R-:W-:Y:S05]  /*1890*/  @P1 BRA `(.L_x_30) ;  /* 0x00000000006c1947 */ /* 0x000fea0003800000 */
[----:B------:R-:W-:-:S13]  /*18a0*/  ISETP.GE.AND P1, PT, R9, 0x1, PT ;  /* 0x000000010900780c */ /* 0x000fda0003f26270 */
[----:B------:R-:W-:Y:S05]  /*18b0*/  @P1 BRA `(.L_x_31) ;  /* 0x0000000000741947 */ /* 0x000fea0003800000 */
[----:B------:R-:W-:Y:S02]  /*18c0*/  ISETP.GE.AND P1, PT, R9, -0x18, PT ;  /* 0xffffffe80900780c */ /* 0x000fe40003f26270 */
[----:B------:R-:W-:-:S11]  /*18d0*/  LOP3.LUT R7, R7, 0x80000000, RZ, 0xc0, !PT ;  /* 0x8000000007077812 */ /* 0x000fd600078ec0ff */
[----:B------:R-:W-:Y:S05]  /*18e0*/  @!P1 BRA `(.L_x_31) ;  /* 0x0000000000689947 */ /* 0x000fea0003800000 */
[CCC-:B------:R-:W-:Y:S01]  /*18f0*/  FFMA.RZ R0, R18.reuse, R14.reuse, R13.reuse ;  /* 0x0000000e12007223 */ /* 0x1c0fe2000000c00d */
[C---:B------:R-:W-:Y:S01]  /*1900*/  IADD3 R8, PT, PT, R9.reuse, 0x20, RZ ;  /* 0x0000002009087810 */ /* 0x040fe20007ffe0ff */
[-CC-:B------:R-:W-:Y:S01]  /*1910*/  FFMA.RM R3, R18, R14.reuse, R13.reuse ;  /* 0x0000000e12037223 */ /* 0x180fe2000000400d */
[C---:B------:R-:W-:Y:S02]  /*1920*/  ISETP.NE.AND P3, PT, R9.reuse, RZ, PT ;  /* 0x000000ff0900720c */ /* 0x040fe40003f65270 */
[----:B------:R-:W-:Y:S01]  /*1930*/  LOP3.LUT R5, R0, 0x7fffff, RZ, 0xc0, !PT ;  /* 0x007fffff00057812 */ /* 0x000fe200078ec0ff */
[----:B------:R-:W-:Y:S01]  /*1940*/  FFMA.RP R0, R18, R14, R13 ;  /* 0x0000000e12007223 */ /* 0x000fe2000000800d */
[----:B------:R-:W-:Y:S02]  /*1950*/  ISETP.NE.AND P2, PT, R9, RZ, PT ;  /* 0x000000ff0900720c */ /* 0x000fe40003f45270 */
[----:B------:R-:W-:Y:S02]  /*1960*/  LOP3.LUT R5, R5, 0x800000, RZ, 0xfc, !PT ;  /* 0x0080000005057812 */ /* 0x000fe400078efcff */
[----:B------:R-:W-:-:S02]  /*1970*/  IADD3 R9, PT, PT, -R9, RZ, RZ ;  /* 0x000000ff09097210 */ /* 0x000fc40007ffe1ff */
[----:B------:R-:W-:Y:S02]  /*1980*/  SHF.L.U32 R8, R5, R8, RZ ;  /* 0x0000000805087219 */ /* 0x000fe400000006ff */
[----:B------:R-:W-:Y:S02]  /*1990*/  FSETP.NEU.FTZ.AND P1, PT, R0, R3, PT ;  /* 0x000000030000720b */ /* 0x000fe40003f3d000 */
[----:B------:R-:W-:Y:S02]  /*19a0*/  SEL R0, R9, RZ, P3 ;  /* 0x000000ff09007207 */ /* 0x000fe40001800000 */
[----:B------:R-:W-:Y:S02]  /*19b0*/  ISETP.NE.AND P2, PT, R8, RZ, P2 ;  /* 0x000000ff0800720c */ /* 0x000fe40001745270 */
[----:B------:R-:W-:Y:S02]  /*19c0*/  SHF.R.U32.HI R0, RZ, R0, R5 ;  /* 0x00000000ff007219 */ /* 0x000fe40000011605 */
[----:B------:R-:W-:-:S02]  /*19d0*/  PLOP3.LUT P1, PT, P1, P2, PT, 0xf8, 0x8f ;  /* 0x00000000008f781c */ /* 0x000fc40000f25f70 */
[----:B------:R-:W-:Y:S02]  /*19e0*/  SHF.R.U32.HI R8, RZ, 0x1, R0 ;  /* 0x00000001ff087819 */ /* 0x000fe40000011600 */
[----:B------:R-:W-:-:S04]  /*19f0*/  SEL R3, RZ, 0x1, !P1 ;  /* 0x00000001ff037807 */ /* 0x000fc80004800000 */
[----:B------:R-:W-:-:S04]  /*1a00*/  LOP3.LUT R3, R3, 0x1, R8, 0xf8, !PT ;  /* 0x0000000103037812 */ /* 0x000fc800078ef808 */
[----:B------:R-:W-:-:S04]  /*1a10*/  LOP3.LUT R3, R3, R0, RZ, 0xc0, !PT ;  /* 0x0000000003037212 */ /* 0x000fc800078ec0ff */
[----:B------:R-:W-:-:S04]  /*1a20*/  IADD3 R8, PT, PT, R8, R3, RZ ;  /* 0x0000000308087210 */ /* 0x000fc80007ffe0ff */
[----:B------:R-:W-:Y:S01]  /*1a30*/  LOP3.LUT R7, R8, R7, RZ, 0xfc, !PT ;  /* 0x0000000708077212 */ /* 0x000fe200078efcff */
[----:B------:R-:W-:Y:S06]  /*1a40*/  BRA `(.L_x_31) ;  /* 0x0000000000107947 */ /* 0x000fec0003800000 */
.L_x_30:
[----:B------:R-:W-:-:S04]  /*1a50*/  LOP3.LUT R7, R7, 0x80000000, RZ, 0xc0, !PT ;  /* 0x8000000007077812 */ /* 0x000fc800078ec0ff */
[----:B------:R-:W-:Y:S01]  /*1a60*/  LOP3.LUT R7, R7, 0x7f800000, RZ, 0xfc, !PT ;  /* 0x7f80000007077812 */ /* 0x000fe200078efcff */
[----:B------:R-:W-:Y:S06]  /*1a70*/  BRA `(.L_x_31) ;  /* 0x0000000000047947 */ /* 0x000fec0003800000 */
.L_x_29:
[----:B------:R-:W-:-:S07]  /*1a80*/  LEA R7, R8, R7, 0x17 ;  /* 0x0000000708077211 */ /* 0x000fce00078eb8ff */
.L_x_31:
[----:B------:R-:W-:Y:S05]  /*1a90*/  BSYNC.RECONVERGENT B2 ;  /* 0x0000000000027941 */ /* 0x000fea0003800200 */
.L_x_28:
[----:B------:R-:W-:Y:S05]  /*1aa0*/  BRA `(.L_x_32) ;  /* 0x0000000000207947 */ /* 0x000fea0003800000 */
.L_x_27:
[----:B------:R-:W-:-:S04]  /*1ab0*/  LOP3.LUT R0, R3, 0x80000000, R0, 0x48, !PT ;  /* 0x8000000003007812 */ /* 0x000fc800078e4800 */
[----:B------:R-:W-:Y:S01]  /*1ac0*/  LOP3.LUT R7, R0, 0x7f800000, RZ, 0xfc, !PT ;  /* 0x7f80000000077812 */ /* 0x000fe200078efcff */
[----:B------:R-:W-:Y:S06]  /*1ad0*/  BRA `(.L_x_32) ;  /* 0x0000000000147947 */ /* 0x000fec0003800000 */
.L_x_26:
[----:B------:R-:W-:Y:S01]  /*1ae0*/  LOP3.LUT R7, R3, 0x80000000, R0, 0x48, !PT ;  /* 0x8000000003077812 */ /* 0x000fe200078e4800 */
[----:B------:R-:W-:Y:S06]  /*1af0*/  BRA `(.L_x_32) ;  /* 0x00000000000c7947 */ /* 0x000fec0003800000 */
.L_x_25:
[----:B------:R-:W0:Y:S01]  /*1b00*/  MUFU.RSQ R7, -QNAN ;  /* 0xffc0000000077908 */ /* 0x000e220000001400 */
[----:B------:R-:W-:Y:S05]  /*1b10*/  BRA `(.L_x_32) ;  /* 0x0000000000047947 */ /* 0x000fea0003800000 */
.L_x_24:
[----:B------:R-:W-:-:S07]  /*1b20*/  FADD.FTZ R7, R0, R3 ;  /* 0x0000000300077221 */ /* 0x000fce0000010000 */
.L_x_32:
[----:B------:R-:W-:Y:S05]  /*1b30*/  BSYNC.RECONVERGENT B1 ;  /* 0x0000000000017941 */ /* 0x000fea0003800200 */
.L_x_22:
[----:B0-----:R-:W-:Y:S01]  /*1b40*/  MOV R3, R7 ;  /* 0x0000000700037202 */ /* 0x001fe20000000f00 */
[----:B------:R-:W-:-:S04]  /*1b50*/  HFMA2 R7, -RZ, RZ, 0, 0 ;  /* 0x00000000ff077431 */ /* 0x000fc800000001ff */
[----:B------:R-:W-:Y:S05]  /*1b60*/  RET.REL.NODEC R6 `(spatial_streaming_dual_mask) ;  /* 0xffffffe406247950 */ /* 0x000fea0003c3ffff */
.L_x_33:
[----:B------:R-:W-:-:S00]  /*1b70*/  BRA `(.L_x_33) ;  /* 0xfffffffc00fc7947 */ /* 0x000fc0000383ffff */
[----:B------:R-:W-:-:S00]  /*1b80*/  NOP ;  /* 0x0000000000007918 */ /* 0x000fc00000000000 */
[----:B------:R-:W-:-:S00]  /*1b90*/  NOP ;  /* 0x0000000000007918 */ /* 0x000fc00000000000 */
[----:B------:R-:W-:-:S00]  /*1ba0*/  NOP ;  /* 0x0000000000007918 */ /* 0x000fc00000000000 */
[----:B------:R-:W-:-:S00]  /*1bb0*/  NOP ;  /* 0x0000000000007918 */ /* 0x000fc00000000000 */
[----:B------:R-:W-:-:S00]  /*1bc0*/  NOP ;  /* 0x0000000000007918 */ /* 0x000fc00000000000 */
[----:B------:R-:W-:-:S00]  /*1bd0*/  NOP ;  /* 0x0000000000007918 */ /* 0x000fc00000000000 */
[----:B------:R-:W-:-:S00]  /*1be0*/  NOP ;  /* 0x0000000000007918 */ /* 0x000fc00000000000 */
[----:B------:R-:W-:-:S00]  /*1bf0*/  NOP ;  /* 0x0000000000007918 */ /* 0x000fc00000000000 */
.L_x_34:


//--------------------- .nv.shared.reserved.0     --------------------------
	.section	.nv.shared.reserved.0,"aw",@nobits
	.weak		__nv_reservedSMEM_offset_0_alias
	.size		__nv_reservedSMEM_offset_0_alias, 0, 64
	.other		__nv_reservedSMEM_offset_0_alias,@"STO_CUDA_RESERVED_SHARED STV_DEFAULT"
__nv_reservedSMEM_offset_0_alias:
	.zero		0
	.zero		64


//--------------------- .nv.constant0.spatial_streaming_dual_mask --------------------------
	.section	.nv.constant0.spatial_streaming_dual_mask,"a",@progbits
	.sectionflags	@""
	.align	4
.nv.constant0.spatial_streaming_dual_mask:
	.zero		984


//--------------------- SYMBOLS --------------------------

	.type		.nv.reservedSmem.offset0,@object
	.size		.nv.reservedSmem.offset0,0x4
